//
// Generated by NVIDIA NVVM Compiler
//
// Compiler Build ID: CL-36424714
// Cuda compilation tools, release 13.0, V13.0.88
// Based on NVVM 20.0.0
//

.version 9.0
.target sm_100
.address_size 64

	// .globl	_Z18cu_build_histogramPhPjjjj
// _ZZ18cu_build_histogramPhPjjjjE10sm_counter has been demoted
// _ZZ17cu_scan_histogramPjS_jE9temp_scan has been demoted
// _ZZ20cu_scan_bucket_indexPjE9temp_scan has been demoted
// _ZZ18cu_compute_indicesPhPjS0_S0_jjjE10temp_count has been demoted
// _ZZ18cu_compute_indicesPhPjS0_S0_jjjE11temp_offset has been demoted
// _ZZ18cu_compute_indicesPhPjS0_S0_jjjE9temp_mark has been demoted
// _ZZ20cu_scatter_histogramPhS_PjS0_jjjE9temp_scan has been demoted
.global .align 1 .b8 _ZN34_INTERNAL_5791380e_4_k_cu_4a4d47254cuda3std3__45__cpo5beginE[1];
.global .align 1 .b8 _ZN34_INTERNAL_5791380e_4_k_cu_4a4d47254cuda3std3__45__cpo3endE[1];
.global .align 1 .b8 _ZN34_INTERNAL_5791380e_4_k_cu_4a4d47254cuda3std3__45__cpo6cbeginE[1];
.global .align 1 .b8 _ZN34_INTERNAL_5791380e_4_k_cu_4a4d47254cuda3std3__45__cpo4cendE[1];
.global .align 1 .b8 _ZN34_INTERNAL_5791380e_4_k_cu_4a4d47254cuda3std3__45__cpo6rbeginE[1];
.global .align 1 .b8 _ZN34_INTERNAL_5791380e_4_k_cu_4a4d47254cuda3std3__45__cpo4rendE[1];
.global .align 1 .b8 _ZN34_INTERNAL_5791380e_4_k_cu_4a4d47254cuda3std3__45__cpo7crbeginE[1];
.global .align 1 .b8 _ZN34_INTERNAL_5791380e_4_k_cu_4a4d47254cuda3std3__45__cpo5crendE[1];
.global .align 1 .b8 _ZN34_INTERNAL_5791380e_4_k_cu_4a4d47254cuda3std3__436_GLOBAL__N__5791380e_4_k_cu_4a4d47256ignoreE[1];
.global .align 1 .b8 _ZN34_INTERNAL_5791380e_4_k_cu_4a4d47254cuda3std3__419piecewise_constructE[1];
.global .align 1 .b8 _ZN34_INTERNAL_5791380e_4_k_cu_4a4d47254cuda3std3__48in_placeE[1];
.global .align 1 .b8 _ZN34_INTERNAL_5791380e_4_k_cu_4a4d47254cuda3std3__420unreachable_sentinelE[1];
.global .align 1 .b8 _ZN34_INTERNAL_5791380e_4_k_cu_4a4d47254cuda3std6ranges3__45__cpo4swapE[1];
.global .align 1 .b8 _ZN34_INTERNAL_5791380e_4_k_cu_4a4d47254cuda3std6ranges3__45__cpo9iter_moveE[1];
.global .align 1 .b8 _ZN34_INTERNAL_5791380e_4_k_cu_4a4d47254cuda3std6ranges3__45__cpo5beginE[1];
.global .align 1 .b8 _ZN34_INTERNAL_5791380e_4_k_cu_4a4d47254cuda3std6ranges3__45__cpo3endE[1];
.global .align 1 .b8 _ZN34_INTERNAL_5791380e_4_k_cu_4a4d47254cuda3std6ranges3__45__cpo6cbeginE[1];
.global .align 1 .b8 _ZN34_INTERNAL_5791380e_4_k_cu_4a4d47254cuda3std6ranges3__45__cpo4cendE[1];
.global .align 1 .b8 _ZN34_INTERNAL_5791380e_4_k_cu_4a4d47254cuda3std6ranges3__45__cpo7advanceE[1];
.global .align 1 .b8 _ZN34_INTERNAL_5791380e_4_k_cu_4a4d47254cuda3std6ranges3__45__cpo9iter_swapE[1];
.global .align 1 .b8 _ZN34_INTERNAL_5791380e_4_k_cu_4a4d47254cuda3std6ranges3__45__cpo4nextE[1];
.global .align 1 .b8 _ZN34_INTERNAL_5791380e_4_k_cu_4a4d47254cuda3std6ranges3__45__cpo4prevE[1];
.global .align 1 .b8 _ZN34_INTERNAL_5791380e_4_k_cu_4a4d47254cuda3std6ranges3__45__cpo4dataE[1];
.global .align 1 .b8 _ZN34_INTERNAL_5791380e_4_k_cu_4a4d47254cuda3std6ranges3__45__cpo5cdataE[1];
.global .align 1 .b8 _ZN34_INTERNAL_5791380e_4_k_cu_4a4d47254cuda3std6ranges3__45__cpo4sizeE[1];
.global .align 1 .b8 _ZN34_INTERNAL_5791380e_4_k_cu_4a4d47254cuda3std6ranges3__45__cpo5ssizeE[1];
.global .align 1 .b8 _ZN34_INTERNAL_5791380e_4_k_cu_4a4d47254cuda3std6ranges3__45__cpo8distanceE[1];
.global .align 1 .b8 _ZN34_INTERNAL_5791380e_4_k_cu_4a4d47256thrust24THRUST_300001_SM_1000_NS6system6detail10sequential3seqE[1];

.visible .entry _Z18cu_build_histogramPhPjjjj(
	.param .u64 .ptr .align 1 _Z18cu_build_histogramPhPjjjj_param_0,
	.param .u64 .ptr .align 1 _Z18cu_build_histogramPhPjjjj_param_1,
	.param .u32 _Z18cu_build_histogramPhPjjjj_param_2,
	.param .u32 _Z18cu_build_histogramPhPjjjj_param_3,
	.param .u32 _Z18cu_build_histogramPhPjjjj_param_4
)
{
	.reg .pred 	%p<2>;
	.reg .b16 	%rs<2>;
	.reg .b32 	%r<20>;
	.reg .b64 	%rd<9>;
	// demoted variable
	.shared .align 4 .b8 _ZZ18cu_build_histogramPhPjjjjE10sm_counter[1024];
	ld.param.u64 	%rd1, [_Z18cu_build_histogramPhPjjjj_param_0];
	ld.param.u64 	%rd2, [_Z18cu_build_histogramPhPjjjj_param_1];
	ld.param.u32 	%r5, [_Z18cu_build_histogramPhPjjjj_param_2];
	ld.param.u32 	%r6, [_Z18cu_build_histogramPhPjjjj_param_3];
	ld.param.u32 	%r7, [_Z18cu_build_histogramPhPjjjj_param_4];
	mov.u32 	%r1, %tid.x;
	mov.u32 	%r2, %ctaid.x;
	mov.u32 	%r8, %ntid.x;
	mad.lo.s32 	%r3, %r2, %r8, %r1;
	shl.b32 	%r9, %r1, 2;
	mov.u32 	%r10, _ZZ18cu_build_histogramPhPjjjjE10sm_counter;
	add.s32 	%r4, %r10, %r9;
	mov.b32 	%r11, 0;
	st.shared.u32 	[%r4], %r11;
	bar.sync 	0;
	setp.ge.u32 	%p1, %r3, %r7;
	@%p1 bra 	$L__BB0_2;
	cvta.to.global.u64 	%rd3, %rd1;
	mad.lo.s32 	%r12, %r5, %r3, %r6;
	cvt.u64.u32 	%rd4, %r12;
	add.s64 	%rd5, %rd3, %rd4;
	ld.global.u8 	%rs1, [%rd5];
	mul.wide.u16 	%r13, %rs1, 4;
	add.s32 	%r15, %r10, %r13;
	atom.shared.add.u32 	%r16, [%r15], 1;
$L__BB0_2:
	cvta.to.global.u64 	%rd6, %rd2;
	bar.sync 	0;
	ld.shared.u32 	%r17, [%r4];
	mov.u32 	%r18, %nctaid.x;
	mad.lo.s32 	%r19, %r1, %r18, %r2;
	mul.wide.u32 	%rd7, %r19, 4;
	add.s64 	%rd8, %rd6, %rd7;
	st.global.u32 	[%rd8], %r17;
	ret;

}
	// .globl	_Z17cu_scan_histogramPjS_j
.visible .entry _Z17cu_scan_histogramPjS_j(
	.param .u64 .ptr .align 1 _Z17cu_scan_histogramPjS_j_param_0,
	.param .u64 .ptr .align 1 _Z17cu_scan_histogramPjS_j_param_1,
	.param .u32 _Z17cu_scan_histogramPjS_j_param_2
)
{
	.reg .pred 	%p<21>;
	.reg .b32 	%r<257>;
	.reg .b64 	%rd<14>;
	// demoted variable
	.shared .align 16 .b8 _ZZ17cu_scan_histogramPjS_jE9temp_scan[1184];
	ld.param.u64 	%rd6, [_Z17cu_scan_histogramPjS_j_param_0];
	ld.param.u32 	%r42, [_Z17cu_scan_histogramPjS_j_param_2];
	cvta.to.global.u64 	%rd1, %rd6;
	setp.eq.s32 	%p1, %r42, 0;
	mov.b32 	%r256, 0;
	@%p1 bra 	$L__BB1_28;
	mov.u32 	%r1, %tid.x;
	mov.u32 	%r46, %ctaid.x;
	mul.lo.s32 	%r2, %r42, %r46;
	shr.u32 	%r47, %r1, 3;
	add.s32 	%r48, %r47, %r1;
	shl.b32 	%r49, %r48, 2;
	mov.u32 	%r50, _ZZ17cu_scan_histogramPjS_jE9temp_scan;
	add.s32 	%r51, %r50, 16;
	add.s32 	%r3, %r51, %r49;
	add.s32 	%r4, %r42, -1;
	setp.lt.u32 	%p2, %r42, 257;
	mad.lo.s32 	%r5, %r1, 36, %r51;
	mov.b32 	%r253, 0;
	mov.u32 	%r256, %r253;
	@%p2 bra 	$L__BB1_19;
	shr.u32 	%r54, %r4, 8;
	add.s32 	%r55, %r54, 1;
	add.s32 	%r246, %r1, %r2;
	and.b32  	%r56, %r55, 33554430;
	neg.s32 	%r245, %r56;
	mov.b32 	%r256, 0;
	mov.b32 	%r248, 256;
	mov.u32 	%r247, %r1;
$L__BB1_3:
	setp.ge.u32 	%p3, %r247, %r42;
	mul.wide.u32 	%rd7, %r246, 4;
	add.s64 	%rd2, %rd1, %rd7;
	mov.b32 	%r250, 0;
	@%p3 bra 	$L__BB1_5;
	ld.global.u32 	%r250, [%rd2];
$L__BB1_5:
	setp.gt.u32 	%p4, %r1, 31;
	st.shared.u32 	[%r3], %r250;
	bar.sync 	0;
	@%p4 bra 	$L__BB1_8;
	setp.ne.s32 	%p5, %r1, 0;
	ld.shared.u32 	%r88, [%r5];
	ld.shared.u32 	%r89, [%r5+4];
	ld.shared.u32 	%r90, [%r5+8];
	ld.shared.u32 	%r91, [%r5+12];
	ld.shared.u32 	%r92, [%r5+16];
	ld.shared.u32 	%r93, [%r5+20];
	ld.shared.u32 	%r94, [%r5+24];
	ld.shared.u32 	%r95, [%r5+28];
	add.s32 	%r96, %r89, %r88;
	add.s32 	%r97, %r96, %r90;
	add.s32 	%r98, %r97, %r91;
	add.s32 	%r99, %r98, %r92;
	add.s32 	%r100, %r99, %r93;
	add.s32 	%r101, %r100, %r94;
	add.s32 	%r62, %r101, %r95;
	mov.b32 	%r60, 1;
	mov.b32 	%r85, 0;
	mov.b32 	%r87, -1;
	// begin inline asm
	{  .reg .u32 r0;  .reg .pred p;  shfl.sync.up.b32 r0|p, %r62, %r60, %r85, %r87;  @p add.u32 r0, r0, %r62;  mov.u32 %r58, r0;}
	// end inline asm
	mov.b32 	%r66, 2;
	// begin inline asm
	{  .reg .u32 r0;  .reg .pred p;  shfl.sync.up.b32 r0|p, %r58, %r66, %r85, %r87;  @p add.u32 r0, r0, %r58;  mov.u32 %r64, r0;}
	// end inline asm
	mov.b32 	%r72, 4;
	// begin inline asm
	{  .reg .u32 r0;  .reg .pred p;  shfl.sync.up.b32 r0|p, %r64, %r72, %r85, %r87;  @p add.u32 r0, r0, %r64;  mov.u32 %r70, r0;}
	// end inline asm
	mov.b32 	%r78, 8;
	// begin inline asm
	{  .reg .u32 r0;  .reg .pred p;  shfl.sync.up.b32 r0|p, %r70, %r78, %r85, %r87;  @p add.u32 r0, r0, %r70;  mov.u32 %r76, r0;}
	// end inline asm
	mov.b32 	%r84, 16;
	// begin inline asm
	{  .reg .u32 r0;  .reg .pred p;  shfl.sync.up.b32 r0|p, %r76, %r84, %r85, %r87;  @p add.u32 r0, r0, %r76;  mov.u32 %r82, r0;}
	// end inline asm
	shfl.sync.idx.b32	%r15|%p6, %r82, 31, 31, -1;
	sub.s32 	%r102, %r82, %r62;
	ld.shared.u32 	%r103, [%r5];
	ld.shared.u32 	%r104, [%r5+4];
	ld.shared.u32 	%r105, [%r5+8];
	ld.shared.u32 	%r106, [%r5+12];
	ld.shared.u32 	%r107, [%r5+16];
	ld.shared.u32 	%r108, [%r5+20];
	ld.shared.u32 	%r109, [%r5+24];
	add.s32 	%r110, %r103, %r102;
	add.s32 	%r111, %r104, %r110;
	add.s32 	%r112, %r105, %r111;
	add.s32 	%r113, %r106, %r112;
	add.s32 	%r114, %r107, %r113;
	add.s32 	%r115, %r108, %r114;
	add.s32 	%r116, %r109, %r115;
	st.shared.u32 	[%r5], %r102;
	st.shared.u32 	[%r5+4], %r110;
	st.shared.u32 	[%r5+8], %r111;
	st.shared.u32 	[%r5+12], %r112;
	st.shared.u32 	[%r5+16], %r113;
	st.shared.u32 	[%r5+20], %r114;
	st.shared.u32 	[%r5+24], %r115;
	st.shared.u32 	[%r5+28], %r116;
	@%p5 bra 	$L__BB1_8;
	st.shared.u32 	[_ZZ17cu_scan_histogramPjS_jE9temp_scan+1168], %r15;
$L__BB1_8:
	setp.ge.u32 	%p7, %r247, %r42;
	bar.sync 	0;
	ld.shared.u32 	%r16, [%r3];
	ld.shared.u32 	%r17, [_ZZ17cu_scan_histogramPjS_jE9temp_scan+1168];
	bar.sync 	0;
	@%p7 bra 	$L__BB1_10;
	add.s32 	%r117, %r16, %r256;
	st.global.u32 	[%rd2], %r117;
$L__BB1_10:
	add.s32 	%r18, %r17, %r256;
	add.s32 	%r19, %r247, 256;
	add.s32 	%r119, %r246, 256;
	setp.ge.u32 	%p8, %r19, %r42;
	mul.wide.u32 	%rd8, %r119, 4;
	add.s64 	%rd3, %rd1, %rd8;
	mov.b32 	%r251, 0;
	@%p8 bra 	$L__BB1_12;
	ld.global.u32 	%r251, [%rd3];
$L__BB1_12:
	setp.gt.u32 	%p9, %r1, 31;
	st.shared.u32 	[%r3], %r251;
	bar.sync 	0;
	@%p9 bra 	$L__BB1_15;
	setp.ne.s32 	%p10, %r1, 0;
	ld.shared.u32 	%r150, [%r5];
	ld.shared.u32 	%r151, [%r5+4];
	ld.shared.u32 	%r152, [%r5+8];
	ld.shared.u32 	%r153, [%r5+12];
	ld.shared.u32 	%r154, [%r5+16];
	ld.shared.u32 	%r155, [%r5+20];
	ld.shared.u32 	%r156, [%r5+24];
	ld.shared.u32 	%r157, [%r5+28];
	add.s32 	%r158, %r151, %r150;
	add.s32 	%r159, %r158, %r152;
	add.s32 	%r160, %r159, %r153;
	add.s32 	%r161, %r160, %r154;
	add.s32 	%r162, %r161, %r155;
	add.s32 	%r163, %r162, %r156;
	add.s32 	%r124, %r163, %r157;
	mov.b32 	%r122, 1;
	mov.b32 	%r147, 0;
	mov.b32 	%r149, -1;
	// begin inline asm
	{  .reg .u32 r0;  .reg .pred p;  shfl.sync.up.b32 r0|p, %r124, %r122, %r147, %r149;  @p add.u32 r0, r0, %r124;  mov.u32 %r120, r0;}
	// end inline asm
	mov.b32 	%r128, 2;
	// begin inline asm
	{  .reg .u32 r0;  .reg .pred p;  shfl.sync.up.b32 r0|p, %r120, %r128, %r147, %r149;  @p add.u32 r0, r0, %r120;  mov.u32 %r126, r0;}
	// end inline asm
	mov.b32 	%r134, 4;
	// begin inline asm
	{  .reg .u32 r0;  .reg .pred p;  shfl.sync.up.b32 r0|p, %r126, %r134, %r147, %r149;  @p add.u32 r0, r0, %r126;  mov.u32 %r132, r0;}
	// end inline asm
	mov.b32 	%r140, 8;
	// begin inline asm
	{  .reg .u32 r0;  .reg .pred p;  shfl.sync.up.b32 r0|p, %r132, %r140, %r147, %r149;  @p add.u32 r0, r0, %r132;  mov.u32 %r138, r0;}
	// end inline asm
	mov.b32 	%r146, 16;
	// begin inline asm
	{  .reg .u32 r0;  .reg .pred p;  shfl.sync.up.b32 r0|p, %r138, %r146, %r147, %r149;  @p add.u32 r0, r0, %r138;  mov.u32 %r144, r0;}
	// end inline asm
	shfl.sync.idx.b32	%r22|%p11, %r144, 31, 31, -1;
	sub.s32 	%r164, %r144, %r124;
	ld.shared.u32 	%r165, [%r5];
	ld.shared.u32 	%r166, [%r5+4];
	ld.shared.u32 	%r167, [%r5+8];
	ld.shared.u32 	%r168, [%r5+12];
	ld.shared.u32 	%r169, [%r5+16];
	ld.shared.u32 	%r170, [%r5+20];
	ld.shared.u32 	%r171, [%r5+24];
	add.s32 	%r172, %r165, %r164;
	add.s32 	%r173, %r166, %r172;
	add.s32 	%r174, %r167, %r173;
	add.s32 	%r175, %r168, %r174;
	add.s32 	%r176, %r169, %r175;
	add.s32 	%r177, %r170, %r176;
	add.s32 	%r178, %r171, %r177;
	st.shared.u32 	[%r5], %r164;
	st.shared.u32 	[%r5+4], %r172;
	st.shared.u32 	[%r5+8], %r173;
	st.shared.u32 	[%r5+12], %r174;
	st.shared.u32 	[%r5+16], %r175;
	st.shared.u32 	[%r5+20], %r176;
	st.shared.u32 	[%r5+24], %r177;
	st.shared.u32 	[%r5+28], %r178;
	@%p10 bra 	$L__BB1_15;
	st.shared.u32 	[_ZZ17cu_scan_histogramPjS_jE9temp_scan+1168], %r22;
$L__BB1_15:
	setp.ge.u32 	%p12, %r19, %r42;
	bar.sync 	0;
	ld.shared.u32 	%r23, [%r3];
	ld.shared.u32 	%r24, [_ZZ17cu_scan_histogramPjS_jE9temp_scan+1168];
	bar.sync 	0;
	@%p12 bra 	$L__BB1_17;
	add.s32 	%r179, %r23, %r18;
	st.global.u32 	[%rd3], %r179;
$L__BB1_17:
	add.s32 	%r256, %r24, %r18;
	add.s32 	%r248, %r248, 512;
	add.s32 	%r247, %r247, 512;
	add.s32 	%r246, %r246, 512;
	add.s32 	%r245, %r245, 2;
	setp.ne.s32 	%p13, %r245, 0;
	@%p13 bra 	$L__BB1_3;
	add.s32 	%r253, %r248, -256;
$L__BB1_19:
	and.b32  	%r180, %r4, 256;
	setp.ne.s32 	%p14, %r180, 0;
	@%p14 bra 	$L__BB1_28;
	add.s32 	%r34, %r253, %r1;
	add.s32 	%r182, %r34, %r2;
	setp.ge.u32 	%p15, %r34, %r42;
	mul.wide.u32 	%rd9, %r182, 4;
	add.s64 	%rd4, %rd1, %rd9;
	mov.b32 	%r255, 0;
	@%p15 bra 	$L__BB1_22;
	ld.global.u32 	%r255, [%rd4];
$L__BB1_22:
	st.shared.u32 	[%r3], %r255;
	bar.sync 	0;
	setp.gt.u32 	%p16, %r1, 31;
	@%p16 bra 	$L__BB1_25;
	ld.shared.u32 	%r213, [%r5];
	ld.shared.u32 	%r214, [%r5+4];
	ld.shared.u32 	%r215, [%r5+8];
	ld.shared.u32 	%r216, [%r5+12];
	ld.shared.u32 	%r217, [%r5+16];
	ld.shared.u32 	%r218, [%r5+20];
	ld.shared.u32 	%r219, [%r5+24];
	ld.shared.u32 	%r220, [%r5+28];
	add.s32 	%r221, %r214, %r213;
	add.s32 	%r222, %r221, %r215;
	add.s32 	%r223, %r222, %r216;
	add.s32 	%r224, %r223, %r217;
	add.s32 	%r225, %r224, %r218;
	add.s32 	%r226, %r225, %r219;
	add.s32 	%r187, %r226, %r220;
	mov.b32 	%r185, 1;
	mov.b32 	%r210, 0;
	mov.b32 	%r212, -1;
	// begin inline asm
	{  .reg .u32 r0;  .reg .pred p;  shfl.sync.up.b32 r0|p, %r187, %r185, %r210, %r212;  @p add.u32 r0, r0, %r187;  mov.u32 %r183, r0;}
	// end inline asm
	mov.b32 	%r191, 2;
	// begin inline asm
	{  .reg .u32 r0;  .reg .pred p;  shfl.sync.up.b32 r0|p, %r183, %r191, %r210, %r212;  @p add.u32 r0, r0, %r183;  mov.u32 %r189, r0;}
	// end inline asm
	mov.b32 	%r197, 4;
	// begin inline asm
	{  .reg .u32 r0;  .reg .pred p;  shfl.sync.up.b32 r0|p, %r189, %r197, %r210, %r212;  @p add.u32 r0, r0, %r189;  mov.u32 %r195, r0;}
	// end inline asm
	mov.b32 	%r203, 8;
	// begin inline asm
	{  .reg .u32 r0;  .reg .pred p;  shfl.sync.up.b32 r0|p, %r195, %r203, %r210, %r212;  @p add.u32 r0, r0, %r195;  mov.u32 %r201, r0;}
	// end inline asm
	mov.b32 	%r209, 16;
	// begin inline asm
	{  .reg .u32 r0;  .reg .pred p;  shfl.sync.up.b32 r0|p, %r201, %r209, %r210, %r212;  @p add.u32 r0, r0, %r201;  mov.u32 %r207, r0;}
	// end inline asm
	shfl.sync.idx.b32	%r37|%p17, %r207, 31, 31, -1;
	sub.s32 	%r227, %r207, %r187;
	ld.shared.u32 	%r228, [%r5];
	ld.shared.u32 	%r229, [%r5+4];
	ld.shared.u32 	%r230, [%r5+8];
	ld.shared.u32 	%r231, [%r5+12];
	ld.shared.u32 	%r232, [%r5+16];
	ld.shared.u32 	%r233, [%r5+20];
	ld.shared.u32 	%r234, [%r5+24];
	add.s32 	%r235, %r228, %r227;
	add.s32 	%r236, %r229, %r235;
	add.s32 	%r237, %r230, %r236;
	add.s32 	%r238, %r231, %r237;
	add.s32 	%r239, %r232, %r238;
	add.s32 	%r240, %r233, %r239;
	add.s32 	%r241, %r234, %r240;
	st.shared.u32 	[%r5], %r227;
	st.shared.u32 	[%r5+4], %r235;
	st.shared.u32 	[%r5+8], %r236;
	st.shared.u32 	[%r5+12], %r237;
	st.shared.u32 	[%r5+16], %r238;
	st.shared.u32 	[%r5+20], %r239;
	st.shared.u32 	[%r5+24], %r240;
	st.shared.u32 	[%r5+28], %r241;
	setp.ne.s32 	%p18, %r1, 0;
	@%p18 bra 	$L__BB1_25;
	st.shared.u32 	[_ZZ17cu_scan_histogramPjS_jE9temp_scan+1168], %r37;
$L__BB1_25:
	setp.ge.u32 	%p19, %r34, %r42;
	bar.sync 	0;
	ld.shared.u32 	%r38, [%r3];
	ld.shared.u32 	%r39, [_ZZ17cu_scan_histogramPjS_jE9temp_scan+1168];
	bar.sync 	0;
	@%p19 bra 	$L__BB1_27;
	add.s32 	%r242, %r38, %r256;
	st.global.u32 	[%rd4], %r242;
$L__BB1_27:
	add.s32 	%r256, %r39, %r256;
$L__BB1_28:
	mov.u32 	%r243, %tid.x;
	setp.ne.s32 	%p20, %r243, 0;
	@%p20 bra 	$L__BB1_30;
	ld.param.u64 	%rd13, [_Z17cu_scan_histogramPjS_j_param_1];
	mov.u32 	%r244, %ctaid.x;
	cvta.to.global.u64 	%rd10, %rd13;
	mul.wide.u32 	%rd11, %r244, 4;
	add.s64 	%rd12, %rd10, %rd11;
	st.global.u32 	[%rd12], %r256;
$L__BB1_30:
	ret;

}
	// .globl	_Z20cu_scan_bucket_indexPj
.visible .entry _Z20cu_scan_bucket_indexPj(
	.param .u64 .ptr .align 1 _Z20cu_scan_bucket_indexPj_param_0
)
{
	.reg .pred 	%p<2>;
	.reg .b32 	%r<71>;
	.reg .b64 	%rd<5>;
	// demoted variable
	.shared .align 16 .b8 _ZZ20cu_scan_bucket_indexPjE9temp_scan[1184];
	ld.param.u64 	%rd2, [_Z20cu_scan_bucket_indexPj_param_0];
	cvta.to.global.u64 	%rd3, %rd2;
	mov.u32 	%r1, %tid.x;
	mul.wide.u32 	%rd4, %r1, 4;
	add.s64 	%rd1, %rd3, %rd4;
	ld.global.u32 	%r3, [%rd1];
	shr.u32 	%r4, %r1, 3;
	add.s32 	%r5, %r4, %r1;
	shl.b32 	%r6, %r5, 2;
	mov.u32 	%r7, _ZZ20cu_scan_bucket_indexPjE9temp_scan;
	add.s32 	%r8, %r7, %r6;
	add.s32 	%r2, %r8, 16;
	st.shared.u32 	[%r8+16], %r3;
	bar.sync 	0;
	setp.gt.u32 	%p1, %r1, 31;
	@%p1 bra 	$L__BB2_2;
	mad.lo.s32 	%r40, %r1, 36, %r7;
	ld.shared.u32 	%r41, [%r40+16];
	ld.shared.u32 	%r42, [%r40+20];
	ld.shared.u32 	%r43, [%r40+24];
	ld.shared.u32 	%r44, [%r40+28];
	ld.shared.u32 	%r45, [%r40+32];
	ld.shared.u32 	%r46, [%r40+36];
	ld.shared.u32 	%r47, [%r40+40];
	ld.shared.u32 	%r48, [%r40+44];
	add.s32 	%r49, %r42, %r41;
	add.s32 	%r50, %r49, %r43;
	add.s32 	%r51, %r50, %r44;
	add.s32 	%r52, %r51, %r45;
	add.s32 	%r53, %r52, %r46;
	add.s32 	%r54, %r53, %r47;
	add.s32 	%r13, %r54, %r48;
	mov.b32 	%r11, 1;
	mov.b32 	%r36, 0;
	mov.b32 	%r38, -1;
	// begin inline asm
	{  .reg .u32 r0;  .reg .pred p;  shfl.sync.up.b32 r0|p, %r13, %r11, %r36, %r38;  @p add.u32 r0, r0, %r13;  mov.u32 %r9, r0;}
	// end inline asm
	mov.b32 	%r17, 2;
	// begin inline asm
	{  .reg .u32 r0;  .reg .pred p;  shfl.sync.up.b32 r0|p, %r9, %r17, %r36, %r38;  @p add.u32 r0, r0, %r9;  mov.u32 %r15, r0;}
	// end inline asm
	mov.b32 	%r23, 4;
	// begin inline asm
	{  .reg .u32 r0;  .reg .pred p;  shfl.sync.up.b32 r0|p, %r15, %r23, %r36, %r38;  @p add.u32 r0, r0, %r15;  mov.u32 %r21, r0;}
	// end inline asm
	mov.b32 	%r29, 8;
	// begin inline asm
	{  .reg .u32 r0;  .reg .pred p;  shfl.sync.up.b32 r0|p, %r21, %r29, %r36, %r38;  @p add.u32 r0, r0, %r21;  mov.u32 %r27, r0;}
	// end inline asm
	mov.b32 	%r35, 16;
	// begin inline asm
	{  .reg .u32 r0;  .reg .pred p;  shfl.sync.up.b32 r0|p, %r27, %r35, %r36, %r38;  @p add.u32 r0, r0, %r27;  mov.u32 %r33, r0;}
	// end inline asm
	sub.s32 	%r55, %r33, %r13;
	ld.shared.u32 	%r56, [%r40+16];
	ld.shared.u32 	%r57, [%r40+20];
	ld.shared.u32 	%r58, [%r40+24];
	ld.shared.u32 	%r59, [%r40+28];
	ld.shared.u32 	%r60, [%r40+32];
	ld.shared.u32 	%r61, [%r40+36];
	ld.shared.u32 	%r62, [%r40+40];
	add.s32 	%r63, %r56, %r55;
	add.s32 	%r64, %r57, %r63;
	add.s32 	%r65, %r58, %r64;
	add.s32 	%r66, %r59, %r65;
	add.s32 	%r67, %r60, %r66;
	add.s32 	%r68, %r61, %r67;
	add.s32 	%r69, %r62, %r68;
	st.shared.u32 	[%r40+16], %r55;
	st.shared.u32 	[%r40+20], %r63;
	st.shared.u32 	[%r40+24], %r64;
	st.shared.u32 	[%r40+28], %r65;
	st.shared.u32 	[%r40+32], %r66;
	st.shared.u32 	[%r40+36], %r67;
	st.shared.u32 	[%r40+40], %r68;
	st.shared.u32 	[%r40+44], %r69;
$L__BB2_2:
	bar.sync 	0;
	ld.shared.u32 	%r70, [%r2];
	bar.sync 	0;
	st.global.u32 	[%rd1], %r70;
	ret;

}
	// .globl	_Z24cu_compute_indices_naivePhPjS0_S0_jjj
.visible .entry _Z24cu_compute_indices_naivePhPjS0_S0_jjj(
	.param .u64 .ptr .align 1 _Z24cu_compute_indices_naivePhPjS0_S0_jjj_param_0,
	.param .u64 .ptr .align 1 _Z24cu_compute_indices_naivePhPjS0_S0_jjj_param_1,
	.param .u64 .ptr .align 1 _Z24cu_compute_indices_naivePhPjS0_S0_jjj_param_2,
	.param .u64 .ptr .align 1 _Z24cu_compute_indices_naivePhPjS0_S0_jjj_param_3,
	.param .u32 _Z24cu_compute_indices_naivePhPjS0_S0_jjj_param_4,
	.param .u32 _Z24cu_compute_indices_naivePhPjS0_S0_jjj_param_5,
	.param .u32 _Z24cu_compute_indices_naivePhPjS0_S0_jjj_param_6
)
{
	.local .align 16 .b8 	__local_depot3[1024];
	.reg .b64 	%SP;
	.reg .b64 	%SPL;
	.reg .pred 	%p<10>;
	.reg .b32 	%r<93>;
	.reg .b64 	%rd<69>;

	mov.u64 	%SPL, __local_depot3;
	ld.param.u64 	%rd7, [_Z24cu_compute_indices_naivePhPjS0_S0_jjj_param_0];
	ld.param.u64 	%rd8, [_Z24cu_compute_indices_naivePhPjS0_S0_jjj_param_1];
	ld.param.u64 	%rd9, [_Z24cu_compute_indices_naivePhPjS0_S0_jjj_param_2];
	ld.param.u64 	%rd10, [_Z24cu_compute_indices_naivePhPjS0_S0_jjj_param_3];
	ld.param.u32 	%r17, [_Z24cu_compute_indices_naivePhPjS0_S0_jjj_param_4];
	ld.param.u32 	%r14, [_Z24cu_compute_indices_naivePhPjS0_S0_jjj_param_5];
	ld.param.u32 	%r15, [_Z24cu_compute_indices_naivePhPjS0_S0_jjj_param_6];
	cvta.to.global.u64 	%rd1, %rd8;
	cvta.to.global.u64 	%rd2, %rd9;
	cvta.to.global.u64 	%rd3, %rd10;
	cvta.to.global.u64 	%rd4, %rd7;
	add.u64 	%rd5, %SPL, 0;
	mov.u32 	%r1, %nctaid.x;
	mov.u32 	%r2, %ctaid.x;
	shl.b32 	%r3, %r2, 8;
	mov.b32 	%r92, 0;
	st.local.v4.u32 	[%rd5], {%r92, %r92, %r92, %r92};
	st.local.v4.u32 	[%rd5+16], {%r92, %r92, %r92, %r92};
	st.local.v4.u32 	[%rd5+32], {%r92, %r92, %r92, %r92};
	st.local.v4.u32 	[%rd5+48], {%r92, %r92, %r92, %r92};
	st.local.v4.u32 	[%rd5+64], {%r92, %r92, %r92, %r92};
	st.local.v4.u32 	[%rd5+80], {%r92, %r92, %r92, %r92};
	st.local.v4.u32 	[%rd5+96], {%r92, %r92, %r92, %r92};
	st.local.v4.u32 	[%rd5+112], {%r92, %r92, %r92, %r92};
	st.local.v4.u32 	[%rd5+128], {%r92, %r92, %r92, %r92};
	st.local.v4.u32 	[%rd5+144], {%r92, %r92, %r92, %r92};
	st.local.v4.u32 	[%rd5+160], {%r92, %r92, %r92, %r92};
	st.local.v4.u32 	[%rd5+176], {%r92, %r92, %r92, %r92};
	st.local.v4.u32 	[%rd5+192], {%r92, %r92, %r92, %r92};
	st.local.v4.u32 	[%rd5+208], {%r92, %r92, %r92, %r92};
	st.local.v4.u32 	[%rd5+224], {%r92, %r92, %r92, %r92};
	st.local.v4.u32 	[%rd5+240], {%r92, %r92, %r92, %r92};
	st.local.v4.u32 	[%rd5+256], {%r92, %r92, %r92, %r92};
	st.local.v4.u32 	[%rd5+272], {%r92, %r92, %r92, %r92};
	st.local.v4.u32 	[%rd5+288], {%r92, %r92, %r92, %r92};
	st.local.v4.u32 	[%rd5+304], {%r92, %r92, %r92, %r92};
	st.local.v4.u32 	[%rd5+320], {%r92, %r92, %r92, %r92};
	st.local.v4.u32 	[%rd5+336], {%r92, %r92, %r92, %r92};
	st.local.v4.u32 	[%rd5+352], {%r92, %r92, %r92, %r92};
	st.local.v4.u32 	[%rd5+368], {%r92, %r92, %r92, %r92};
	st.local.v4.u32 	[%rd5+384], {%r92, %r92, %r92, %r92};
	st.local.v4.u32 	[%rd5+400], {%r92, %r92, %r92, %r92};
	st.local.v4.u32 	[%rd5+416], {%r92, %r92, %r92, %r92};
	st.local.v4.u32 	[%rd5+432], {%r92, %r92, %r92, %r92};
	st.local.v4.u32 	[%rd5+448], {%r92, %r92, %r92, %r92};
	st.local.v4.u32 	[%rd5+464], {%r92, %r92, %r92, %r92};
	st.local.v4.u32 	[%rd5+480], {%r92, %r92, %r92, %r92};
	st.local.v4.u32 	[%rd5+496], {%r92, %r92, %r92, %r92};
	st.local.v4.u32 	[%rd5+512], {%r92, %r92, %r92, %r92};
	st.local.v4.u32 	[%rd5+528], {%r92, %r92, %r92, %r92};
	st.local.v4.u32 	[%rd5+544], {%r92, %r92, %r92, %r92};
	st.local.v4.u32 	[%rd5+560], {%r92, %r92, %r92, %r92};
	st.local.v4.u32 	[%rd5+576], {%r92, %r92, %r92, %r92};
	st.local.v4.u32 	[%rd5+592], {%r92, %r92, %r92, %r92};
	st.local.v4.u32 	[%rd5+608], {%r92, %r92, %r92, %r92};
	st.local.v4.u32 	[%rd5+624], {%r92, %r92, %r92, %r92};
	st.local.v4.u32 	[%rd5+640], {%r92, %r92, %r92, %r92};
	st.local.v4.u32 	[%rd5+656], {%r92, %r92, %r92, %r92};
	st.local.v4.u32 	[%rd5+672], {%r92, %r92, %r92, %r92};
	st.local.v4.u32 	[%rd5+688], {%r92, %r92, %r92, %r92};
	st.local.v4.u32 	[%rd5+704], {%r92, %r92, %r92, %r92};
	st.local.v4.u32 	[%rd5+720], {%r92, %r92, %r92, %r92};
	st.local.v4.u32 	[%rd5+736], {%r92, %r92, %r92, %r92};
	st.local.v4.u32 	[%rd5+752], {%r92, %r92, %r92, %r92};
	st.local.v4.u32 	[%rd5+768], {%r92, %r92, %r92, %r92};
	st.local.v4.u32 	[%rd5+784], {%r92, %r92, %r92, %r92};
	st.local.v4.u32 	[%rd5+800], {%r92, %r92, %r92, %r92};
	st.local.v4.u32 	[%rd5+816], {%r92, %r92, %r92, %r92};
	st.local.v4.u32 	[%rd5+832], {%r92, %r92, %r92, %r92};
	st.local.v4.u32 	[%rd5+848], {%r92, %r92, %r92, %r92};
	st.local.v4.u32 	[%rd5+864], {%r92, %r92, %r92, %r92};
	st.local.v4.u32 	[%rd5+880], {%r92, %r92, %r92, %r92};
	st.local.v4.u32 	[%rd5+896], {%r92, %r92, %r92, %r92};
	st.local.v4.u32 	[%rd5+912], {%r92, %r92, %r92, %r92};
	st.local.v4.u32 	[%rd5+928], {%r92, %r92, %r92, %r92};
	st.local.v4.u32 	[%rd5+944], {%r92, %r92, %r92, %r92};
	st.local.v4.u32 	[%rd5+960], {%r92, %r92, %r92, %r92};
	st.local.v4.u32 	[%rd5+976], {%r92, %r92, %r92, %r92};
	st.local.v4.u32 	[%rd5+992], {%r92, %r92, %r92, %r92};
	st.local.v4.u32 	[%rd5+1008], {%r92, %r92, %r92, %r92};
	max.u32 	%r18, %r17, %r3;
	sub.s32 	%r4, %r18, %r3;
$L__BB3_1:
	setp.eq.s32 	%p1, %r92, %r4;
	@%p1 bra 	$L__BB3_10;
	add.s32 	%r19, %r92, %r3;
	mad.lo.s32 	%r6, %r19, %r14, %r15;
	cvt.u64.u32 	%rd12, %r6;
	add.s64 	%rd13, %rd4, %rd12;
	ld.global.u8 	%r20, [%rd13];
	mul.wide.u32 	%rd14, %r20, 4;
	add.s64 	%rd15, %rd3, %rd14;
	ld.global.u32 	%r21, [%rd15];
	mad.lo.s32 	%r22, %r1, %r20, %r2;
	mul.wide.u32 	%rd16, %r22, 4;
	add.s64 	%rd17, %rd2, %rd16;
	ld.global.u32 	%r23, [%rd17];
	add.s32 	%r24, %r23, %r21;
	add.s64 	%rd18, %rd5, %rd14;
	ld.local.u32 	%r25, [%rd18];
	add.s32 	%r26, %r24, %r25;
	add.s32 	%r27, %r25, 1;
	st.local.u32 	[%rd18], %r27;
	mul.wide.u32 	%rd19, %r19, 4;
	add.s64 	%rd6, %rd1, %rd19;
	st.global.u32 	[%rd6], %r26;
	add.s32 	%r28, %r92, 1;
	setp.eq.s32 	%p2, %r28, %r4;
	@%p2 bra 	$L__BB3_10;
	add.s32 	%r7, %r6, %r14;
	cvt.u64.u32 	%rd20, %r7;
	add.s64 	%rd21, %rd4, %rd20;
	ld.global.u8 	%r29, [%rd21];
	mul.wide.u32 	%rd22, %r29, 4;
	add.s64 	%rd23, %rd3, %rd22;
	ld.global.u32 	%r30, [%rd23];
	mad.lo.s32 	%r31, %r1, %r29, %r2;
	mul.wide.u32 	%rd24, %r31, 4;
	add.s64 	%rd25, %rd2, %rd24;
	ld.global.u32 	%r32, [%rd25];
	add.s32 	%r33, %r32, %r30;
	add.s64 	%rd26, %rd5, %rd22;
	ld.local.u32 	%r34, [%rd26];
	add.s32 	%r35, %r33, %r34;
	add.s32 	%r36, %r34, 1;
	st.local.u32 	[%rd26], %r36;
	st.global.u32 	[%rd6+4], %r35;
	add.s32 	%r37, %r92, 2;
	setp.eq.s32 	%p3, %r37, %r4;
	@%p3 bra 	$L__BB3_10;
	add.s32 	%r8, %r7, %r14;
	cvt.u64.u32 	%rd27, %r8;
	add.s64 	%rd28, %rd4, %rd27;
	ld.global.u8 	%r38, [%rd28];
	mul.wide.u32 	%rd29, %r38, 4;
	add.s64 	%rd30, %rd3, %rd29;
	ld.global.u32 	%r39, [%rd30];
	mad.lo.s32 	%r40, %r1, %r38, %r2;
	mul.wide.u32 	%rd31, %r40, 4;
	add.s64 	%rd32, %rd2, %rd31;
	ld.global.u32 	%r41, [%rd32];
	add.s32 	%r42, %r41, %r39;
	add.s64 	%rd33, %rd5, %rd29;
	ld.local.u32 	%r43, [%rd33];
	add.s32 	%r44, %r42, %r43;
	add.s32 	%r45, %r43, 1;
	st.local.u32 	[%rd33], %r45;
	st.global.u32 	[%rd6+8], %r44;
	add.s32 	%r46, %r92, 3;
	setp.eq.s32 	%p4, %r46, %r4;
	@%p4 bra 	$L__BB3_10;
	add.s32 	%r9, %r8, %r14;
	cvt.u64.u32 	%rd34, %r9;
	add.s64 	%rd35, %rd4, %rd34;
	ld.global.u8 	%r47, [%rd35];
	mul.wide.u32 	%rd36, %r47, 4;
	add.s64 	%rd37, %rd3, %rd36;
	ld.global.u32 	%r48, [%rd37];
	mad.lo.s32 	%r49, %r1, %r47, %r2;
	mul.wide.u32 	%rd38, %r49, 4;
	add.s64 	%rd39, %rd2, %rd38;
	ld.global.u32 	%r50, [%rd39];
	add.s32 	%r51, %r50, %r48;
	add.s64 	%rd40, %rd5, %rd36;
	ld.local.u32 	%r52, [%rd40];
	add.s32 	%r53, %r51, %r52;
	add.s32 	%r54, %r52, 1;
	st.local.u32 	[%rd40], %r54;
	st.global.u32 	[%rd6+12], %r53;
	add.s32 	%r55, %r92, 4;
	setp.eq.s32 	%p5, %r55, %r4;
	@%p5 bra 	$L__BB3_10;
	add.s32 	%r10, %r9, %r14;
	cvt.u64.u32 	%rd41, %r10;
	add.s64 	%rd42, %rd4, %rd41;
	ld.global.u8 	%r56, [%rd42];
	mul.wide.u32 	%rd43, %r56, 4;
	add.s64 	%rd44, %rd3, %rd43;
	ld.global.u32 	%r57, [%rd44];
	mad.lo.s32 	%r58, %r1, %r56, %r2;
	mul.wide.u32 	%rd45, %r58, 4;
	add.s64 	%rd46, %rd2, %rd45;
	ld.global.u32 	%r59, [%rd46];
	add.s32 	%r60, %r59, %r57;
	add.s64 	%rd47, %rd5, %rd43;
	ld.local.u32 	%r61, [%rd47];
	add.s32 	%r62, %r60, %r61;
	add.s32 	%r63, %r61, 1;
	st.local.u32 	[%rd47], %r63;
	st.global.u32 	[%rd6+16], %r62;
	add.s32 	%r64, %r92, 5;
	setp.eq.s32 	%p6, %r64, %r4;
	@%p6 bra 	$L__BB3_10;
	add.s32 	%r11, %r10, %r14;
	cvt.u64.u32 	%rd48, %r11;
	add.s64 	%rd49, %rd4, %rd48;
	ld.global.u8 	%r65, [%rd49];
	mul.wide.u32 	%rd50, %r65, 4;
	add.s64 	%rd51, %rd3, %rd50;
	ld.global.u32 	%r66, [%rd51];
	mad.lo.s32 	%r67, %r1, %r65, %r2;
	mul.wide.u32 	%rd52, %r67, 4;
	add.s64 	%rd53, %rd2, %rd52;
	ld.global.u32 	%r68, [%rd53];
	add.s32 	%r69, %r68, %r66;
	add.s64 	%rd54, %rd5, %rd50;
	ld.local.u32 	%r70, [%rd54];
	add.s32 	%r71, %r69, %r70;
	add.s32 	%r72, %r70, 1;
	st.local.u32 	[%rd54], %r72;
	st.global.u32 	[%rd6+20], %r71;
	add.s32 	%r73, %r92, 6;
	setp.eq.s32 	%p7, %r73, %r4;
	@%p7 bra 	$L__BB3_10;
	add.s32 	%r12, %r11, %r14;
	cvt.u64.u32 	%rd55, %r12;
	add.s64 	%rd56, %rd4, %rd55;
	ld.global.u8 	%r74, [%rd56];
	mul.wide.u32 	%rd57, %r74, 4;
	add.s64 	%rd58, %rd3, %rd57;
	ld.global.u32 	%r75, [%rd58];
	mad.lo.s32 	%r76, %r1, %r74, %r2;
	mul.wide.u32 	%rd59, %r76, 4;
	add.s64 	%rd60, %rd2, %rd59;
	ld.global.u32 	%r77, [%rd60];
	add.s32 	%r78, %r77, %r75;
	add.s64 	%rd61, %rd5, %rd57;
	ld.local.u32 	%r79, [%rd61];
	add.s32 	%r80, %r78, %r79;
	add.s32 	%r81, %r79, 1;
	st.local.u32 	[%rd61], %r81;
	st.global.u32 	[%rd6+24], %r80;
	add.s32 	%r82, %r92, 7;
	setp.eq.s32 	%p8, %r82, %r4;
	@%p8 bra 	$L__BB3_10;
	add.s32 	%r83, %r12, %r14;
	cvt.u64.u32 	%rd62, %r83;
	add.s64 	%rd63, %rd4, %rd62;
	ld.global.u8 	%r84, [%rd63];
	mul.wide.u32 	%rd64, %r84, 4;
	add.s64 	%rd65, %rd3, %rd64;
	ld.global.u32 	%r85, [%rd65];
	mad.lo.s32 	%r86, %r1, %r84, %r2;
	mul.wide.u32 	%rd66, %r86, 4;
	add.s64 	%rd67, %rd2, %rd66;
	ld.global.u32 	%r87, [%rd67];
	add.s32 	%r88, %r87, %r85;
	add.s64 	%rd68, %rd5, %rd64;
	ld.local.u32 	%r89, [%rd68];
	add.s32 	%r90, %r88, %r89;
	add.s32 	%r91, %r89, 1;
	st.local.u32 	[%rd68], %r91;
	st.global.u32 	[%rd6+28], %r90;
	add.s32 	%r92, %r92, 8;
	setp.ne.s32 	%p9, %r92, 256;
	@%p9 bra 	$L__BB3_1;
$L__BB3_10:
	ret;

}
	// .globl	_Z18cu_compute_indicesPhPjS0_S0_jjj
.visible .entry _Z18cu_compute_indicesPhPjS0_S0_jjj(
	.param .u64 .ptr .align 1 _Z18cu_compute_indicesPhPjS0_S0_jjj_param_0,
	.param .u64 .ptr .align 1 _Z18cu_compute_indicesPhPjS0_S0_jjj_param_1,
	.param .u64 .ptr .align 1 _Z18cu_compute_indicesPhPjS0_S0_jjj_param_2,
	.param .u64 .ptr .align 1 _Z18cu_compute_indicesPhPjS0_S0_jjj_param_3,
	.param .u32 _Z18cu_compute_indicesPhPjS0_S0_jjj_param_4,
	.param .u32 _Z18cu_compute_indicesPhPjS0_S0_jjj_param_5,
	.param .u32 _Z18cu_compute_indicesPhPjS0_S0_jjj_param_6
)
{
	.reg .pred 	%p<23>;
	.reg .b16 	%rs<9>;
	.reg .b32 	%r<88>;
	.reg .b64 	%rd<17>;
	// demoted variable
	.shared .align 4 .u32 _ZZ18cu_compute_indicesPhPjS0_S0_jjjE10temp_count;
	// demoted variable
	.shared .align 4 .b8 _ZZ18cu_compute_indicesPhPjS0_S0_jjjE11temp_offset[1024];
	// demoted variable
	.shared .align 1 .b8 _ZZ18cu_compute_indicesPhPjS0_S0_jjjE9temp_mark[256];
	ld.param.u64 	%rd1, [_Z18cu_compute_indicesPhPjS0_S0_jjj_param_0];
	ld.param.u64 	%rd2, [_Z18cu_compute_indicesPhPjS0_S0_jjj_param_1];
	ld.param.u64 	%rd3, [_Z18cu_compute_indicesPhPjS0_S0_jjj_param_2];
	ld.param.u64 	%rd4, [_Z18cu_compute_indicesPhPjS0_S0_jjj_param_3];
	ld.param.u32 	%r40, [_Z18cu_compute_indicesPhPjS0_S0_jjj_param_4];
	ld.param.u32 	%r41, [_Z18cu_compute_indicesPhPjS0_S0_jjj_param_5];
	ld.param.u32 	%r42, [_Z18cu_compute_indicesPhPjS0_S0_jjj_param_6];
	mov.u32 	%r1, %tid.x;
	mov.u32 	%r2, %ctaid.x;
	shl.b32 	%r44, %r2, 8;
	add.s32 	%r3, %r44, %r1;
	setp.ge.u32 	%p1, %r3, %r40;
	mov.b32 	%r72, -1;
	@%p1 bra 	$L__BB4_2;
	cvta.to.global.u64 	%rd5, %rd1;
	mad.lo.s32 	%r45, %r41, %r3, %r42;
	cvt.u64.u32 	%rd6, %r45;
	add.s64 	%rd7, %rd5, %rd6;
	ld.global.u8 	%r72, [%rd7];
$L__BB4_2:
	mov.u32 	%r47, _ZZ18cu_compute_indicesPhPjS0_S0_jjjE9temp_mark;
	add.s32 	%r6, %r47, %r1;
	mov.u32 	%r7, %ntid.x;
	shl.b32 	%r48, %r1, 2;
	mov.u32 	%r49, _ZZ18cu_compute_indicesPhPjS0_S0_jjjE11temp_offset;
	add.s32 	%r8, %r49, %r48;
	and.b32  	%r9, %r7, 3;
	and.b32  	%r10, %r7, 2044;
	and.b32  	%r50, %r7, -4;
	neg.s32 	%r11, %r50;
	mov.b32 	%r73, 0;
	mov.u32 	%r87, %r73;
$L__BB4_3:
	setp.ne.s32 	%p2, %r72, %r73;
	setp.eq.s32 	%p3, %r72, %r73;
	selp.u16 	%rs1, 1, 0, %p3;
	mov.b32 	%r51, 0;
	st.shared.u32 	[_ZZ18cu_compute_indicesPhPjS0_S0_jjjE10temp_count], %r51;
	st.shared.u8 	[%r6], %rs1;
	bar.sync 	0;
	@%p2 bra 	$L__BB4_5;
	atom.shared.add.u32 	%r52, [_ZZ18cu_compute_indicesPhPjS0_S0_jjjE10temp_count], 1;
$L__BB4_5:
	setp.ne.s32 	%p4, %r1, 0;
	bar.sync 	0;
	ld.shared.u32 	%r53, [_ZZ18cu_compute_indicesPhPjS0_S0_jjjE10temp_count];
	setp.lt.u32 	%p5, %r53, 2;
	or.pred  	%p6, %p4, %p5;
	@%p6 bra 	$L__BB4_26;
	setp.lt.u32 	%p7, %r7, 4;
	mov.b32 	%r83, 0;
	mov.u32 	%r79, %r83;
	@%p7 bra 	$L__BB4_17;
	add.s32 	%r76, %r47, 1;
	add.s32 	%r75, %r49, 8;
	mov.b32 	%r79, 0;
	mov.u32 	%r77, %r11;
$L__BB4_8:
	ld.shared.u8 	%rs2, [%r76+-1];
	setp.eq.s16 	%p8, %rs2, 0;
	@%p8 bra 	$L__BB4_10;
	st.shared.u32 	[%r75+-8], %r79;
	add.s32 	%r79, %r79, 1;
$L__BB4_10:
	ld.shared.u8 	%rs3, [%r76];
	setp.eq.s16 	%p9, %rs3, 0;
	@%p9 bra 	$L__BB4_12;
	st.shared.u32 	[%r75+-4], %r79;
	add.s32 	%r79, %r79, 1;
$L__BB4_12:
	ld.shared.u8 	%rs4, [%r76+1];
	setp.eq.s16 	%p10, %rs4, 0;
	@%p10 bra 	$L__BB4_14;
	st.shared.u32 	[%r75], %r79;
	add.s32 	%r79, %r79, 1;
$L__BB4_14:
	ld.shared.u8 	%rs5, [%r76+2];
	setp.eq.s16 	%p11, %rs5, 0;
	@%p11 bra 	$L__BB4_16;
	st.shared.u32 	[%r75+4], %r79;
	add.s32 	%r79, %r79, 1;
$L__BB4_16:
	add.s32 	%r77, %r77, 4;
	add.s32 	%r76, %r76, 4;
	add.s32 	%r75, %r75, 16;
	setp.ne.s32 	%p12, %r77, 0;
	mov.u32 	%r83, %r10;
	@%p12 bra 	$L__BB4_8;
$L__BB4_17:
	setp.eq.s32 	%p13, %r9, 0;
	@%p13 bra 	$L__BB4_26;
	add.s32 	%r31, %r47, %r83;
	ld.shared.u8 	%rs6, [%r31];
	setp.eq.s16 	%p14, %rs6, 0;
	shl.b32 	%r62, %r83, 2;
	add.s32 	%r32, %r49, %r62;
	@%p14 bra 	$L__BB4_20;
	st.shared.u32 	[%r32], %r79;
	add.s32 	%r79, %r79, 1;
$L__BB4_20:
	setp.eq.s32 	%p15, %r9, 1;
	@%p15 bra 	$L__BB4_26;
	ld.shared.u8 	%rs7, [%r31+1];
	setp.eq.s16 	%p16, %rs7, 0;
	@%p16 bra 	$L__BB4_23;
	st.shared.u32 	[%r32+4], %r79;
	add.s32 	%r79, %r79, 1;
$L__BB4_23:
	setp.eq.s32 	%p17, %r9, 2;
	@%p17 bra 	$L__BB4_26;
	ld.shared.u8 	%rs8, [%r31+2];
	setp.eq.s16 	%p18, %rs8, 0;
	@%p18 bra 	$L__BB4_26;
	st.shared.u32 	[%r32+8], %r79;
$L__BB4_26:
	setp.ne.s32 	%p19, %r72, %r73;
	bar.sync 	0;
	@%p19 bra 	$L__BB4_29;
	ld.shared.u32 	%r65, [_ZZ18cu_compute_indicesPhPjS0_S0_jjjE10temp_count];
	setp.lt.u32 	%p20, %r65, 2;
	mov.b32 	%r87, 0;
	@%p20 bra 	$L__BB4_29;
	ld.shared.u32 	%r87, [%r8];
$L__BB4_29:
	bar.sync 	0;
	add.s32 	%r73, %r73, 1;
	setp.ne.s32 	%p21, %r73, 256;
	@%p21 bra 	$L__BB4_3;
	setp.ge.u32 	%p22, %r3, %r40;
	@%p22 bra 	$L__BB4_32;
	cvta.to.global.u64 	%rd8, %rd4;
	mul.wide.u32 	%rd9, %r72, 4;
	add.s64 	%rd10, %rd8, %rd9;
	ld.global.u32 	%r66, [%rd10];
	mov.u32 	%r67, %nctaid.x;
	mad.lo.s32 	%r68, %r72, %r67, %r2;
	cvta.to.global.u64 	%rd11, %rd3;
	mul.wide.u32 	%rd12, %r68, 4;
	add.s64 	%rd13, %rd11, %rd12;
	ld.global.u32 	%r69, [%rd13];
	add.s32 	%r70, %r66, %r87;
	add.s32 	%r71, %r70, %r69;
	cvta.to.global.u64 	%rd14, %rd2;
	mul.wide.u32 	%rd15, %r3, 4;
	add.s64 	%rd16, %rd14, %rd15;
	st.global.u32 	[%rd16], %r71;
$L__BB4_32:
	ret;

}
	// .globl	_Z10cu_scatterPvS_Pjjj
.visible .entry _Z10cu_scatterPvS_Pjjj(
	.param .u64 .ptr .align 1 _Z10cu_scatterPvS_Pjjj_param_0,
	.param .u64 .ptr .align 1 _Z10cu_scatterPvS_Pjjj_param_1,
	.param .u64 .ptr .align 1 _Z10cu_scatterPvS_Pjjj_param_2,
	.param .u32 _Z10cu_scatterPvS_Pjjj_param_3,
	.param .u32 _Z10cu_scatterPvS_Pjjj_param_4
)
{
	.reg .pred 	%p<7>;
	.reg .b16 	%rs<3>;
	.reg .b32 	%r<9>;
	.reg .b64 	%rd<26>;

	ld.param.u64 	%rd3, [_Z10cu_scatterPvS_Pjjj_param_0];
	ld.param.u64 	%rd4, [_Z10cu_scatterPvS_Pjjj_param_1];
	ld.param.u64 	%rd5, [_Z10cu_scatterPvS_Pjjj_param_2];
	ld.param.u32 	%r4, [_Z10cu_scatterPvS_Pjjj_param_3];
	ld.param.u32 	%r3, [_Z10cu_scatterPvS_Pjjj_param_4];
	cvta.to.global.u64 	%rd1, %rd4;
	cvta.to.global.u64 	%rd2, %rd3;
	cvta.to.global.u64 	%rd6, %rd5;
	mov.u32 	%r5, %tid.x;
	mov.u32 	%r6, %ctaid.x;
	mov.u32 	%r7, %ntid.x;
	mad.lo.s32 	%r1, %r6, %r7, %r5;
	mul.wide.u32 	%rd7, %r1, 4;
	add.s64 	%rd8, %rd6, %rd7;
	ld.global.u32 	%r2, [%rd8];
	setp.ge.u32 	%p1, %r1, %r4;
	@%p1 bra 	$L__BB5_10;
	setp.gt.s32 	%p2, %r3, 3;
	@%p2 bra 	$L__BB5_5;
	setp.eq.s32 	%p5, %r3, 1;
	@%p5 bra 	$L__BB5_8;
	setp.eq.s32 	%p6, %r3, 2;
	@%p6 bra 	$L__BB5_4;
	bra.uni 	$L__BB5_10;
$L__BB5_4:
	mul.wide.u32 	%rd18, %r1, 2;
	add.s64 	%rd19, %rd2, %rd18;
	ld.global.u16 	%rs1, [%rd19];
	mul.wide.u32 	%rd20, %r2, 2;
	add.s64 	%rd21, %rd1, %rd20;
	st.global.u16 	[%rd21], %rs1;
	bra.uni 	$L__BB5_10;
$L__BB5_5:
	setp.eq.s32 	%p3, %r3, 4;
	@%p3 bra 	$L__BB5_9;
	setp.eq.s32 	%p4, %r3, 8;
	@%p4 bra 	$L__BB5_7;
	bra.uni 	$L__BB5_10;
$L__BB5_7:
	mul.wide.u32 	%rd9, %r1, 8;
	add.s64 	%rd10, %rd2, %rd9;
	ld.global.u64 	%rd11, [%rd10];
	mul.wide.u32 	%rd12, %r2, 8;
	add.s64 	%rd13, %rd1, %rd12;
	st.global.u64 	[%rd13], %rd11;
	bra.uni 	$L__BB5_10;
$L__BB5_8:
	cvt.u64.u32 	%rd22, %r1;
	add.s64 	%rd23, %rd2, %rd22;
	ld.global.u8 	%rs2, [%rd23];
	cvt.u64.u32 	%rd24, %r2;
	add.s64 	%rd25, %rd1, %rd24;
	st.global.u8 	[%rd25], %rs2;
	bra.uni 	$L__BB5_10;
$L__BB5_9:
	add.s64 	%rd15, %rd2, %rd7;
	ld.global.u32 	%r8, [%rd15];
	mul.wide.u32 	%rd16, %r2, 4;
	add.s64 	%rd17, %rd1, %rd16;
	st.global.u32 	[%rd17], %r8;
$L__BB5_10:
	ret;

}
	// .globl	_Z26cu_scatter_histogram_naivePhS_PjS0_jjj
.visible .entry _Z26cu_scatter_histogram_naivePhS_PjS0_jjj(
	.param .u64 .ptr .align 1 _Z26cu_scatter_histogram_naivePhS_PjS0_jjj_param_0,
	.param .u64 .ptr .align 1 _Z26cu_scatter_histogram_naivePhS_PjS0_jjj_param_1,
	.param .u64 .ptr .align 1 _Z26cu_scatter_histogram_naivePhS_PjS0_jjj_param_2,
	.param .u64 .ptr .align 1 _Z26cu_scatter_histogram_naivePhS_PjS0_jjj_param_3,
	.param .u32 _Z26cu_scatter_histogram_naivePhS_PjS0_jjj_param_4,
	.param .u32 _Z26cu_scatter_histogram_naivePhS_PjS0_jjj_param_5,
	.param .u32 _Z26cu_scatter_histogram_naivePhS_PjS0_jjj_param_6
)
{
	.local .align 16 .b8 	__local_depot6[1024];
	.reg .b64 	%SP;
	.reg .b64 	%SPL;
	.reg .pred 	%p<26>;
	.reg .b16 	%rs<9>;
	.reg .b32 	%r<57>;
	.reg .b64 	%rd<119>;

	mov.u64 	%SPL, __local_depot6;
	ld.param.u64 	%rd7, [_Z26cu_scatter_histogram_naivePhS_PjS0_jjj_param_0];
	ld.param.u64 	%rd8, [_Z26cu_scatter_histogram_naivePhS_PjS0_jjj_param_1];
	ld.param.u64 	%rd9, [_Z26cu_scatter_histogram_naivePhS_PjS0_jjj_param_2];
	ld.param.u64 	%rd10, [_Z26cu_scatter_histogram_naivePhS_PjS0_jjj_param_3];
	ld.param.u32 	%r18, [_Z26cu_scatter_histogram_naivePhS_PjS0_jjj_param_4];
	ld.param.u32 	%r15, [_Z26cu_scatter_histogram_naivePhS_PjS0_jjj_param_5];
	ld.param.u32 	%r16, [_Z26cu_scatter_histogram_naivePhS_PjS0_jjj_param_6];
	cvta.to.global.u64 	%rd1, %rd8;
	cvta.to.global.u64 	%rd2, %rd9;
	cvta.to.global.u64 	%rd3, %rd10;
	cvta.to.global.u64 	%rd4, %rd7;
	add.u64 	%rd5, %SPL, 0;
	mov.u32 	%r1, %nctaid.x;
	mov.u32 	%r2, %ctaid.x;
	shl.b32 	%r3, %r2, 8;
	mov.b32 	%r56, 0;
	st.local.v4.u32 	[%rd5], {%r56, %r56, %r56, %r56};
	st.local.v4.u32 	[%rd5+16], {%r56, %r56, %r56, %r56};
	st.local.v4.u32 	[%rd5+32], {%r56, %r56, %r56, %r56};
	st.local.v4.u32 	[%rd5+48], {%r56, %r56, %r56, %r56};
	st.local.v4.u32 	[%rd5+64], {%r56, %r56, %r56, %r56};
	st.local.v4.u32 	[%rd5+80], {%r56, %r56, %r56, %r56};
	st.local.v4.u32 	[%rd5+96], {%r56, %r56, %r56, %r56};
	st.local.v4.u32 	[%rd5+112], {%r56, %r56, %r56, %r56};
	st.local.v4.u32 	[%rd5+128], {%r56, %r56, %r56, %r56};
	st.local.v4.u32 	[%rd5+144], {%r56, %r56, %r56, %r56};
	st.local.v4.u32 	[%rd5+160], {%r56, %r56, %r56, %r56};
	st.local.v4.u32 	[%rd5+176], {%r56, %r56, %r56, %r56};
	st.local.v4.u32 	[%rd5+192], {%r56, %r56, %r56, %r56};
	st.local.v4.u32 	[%rd5+208], {%r56, %r56, %r56, %r56};
	st.local.v4.u32 	[%rd5+224], {%r56, %r56, %r56, %r56};
	st.local.v4.u32 	[%rd5+240], {%r56, %r56, %r56, %r56};
	st.local.v4.u32 	[%rd5+256], {%r56, %r56, %r56, %r56};
	st.local.v4.u32 	[%rd5+272], {%r56, %r56, %r56, %r56};
	st.local.v4.u32 	[%rd5+288], {%r56, %r56, %r56, %r56};
	st.local.v4.u32 	[%rd5+304], {%r56, %r56, %r56, %r56};
	st.local.v4.u32 	[%rd5+320], {%r56, %r56, %r56, %r56};
	st.local.v4.u32 	[%rd5+336], {%r56, %r56, %r56, %r56};
	st.local.v4.u32 	[%rd5+352], {%r56, %r56, %r56, %r56};
	st.local.v4.u32 	[%rd5+368], {%r56, %r56, %r56, %r56};
	st.local.v4.u32 	[%rd5+384], {%r56, %r56, %r56, %r56};
	st.local.v4.u32 	[%rd5+400], {%r56, %r56, %r56, %r56};
	st.local.v4.u32 	[%rd5+416], {%r56, %r56, %r56, %r56};
	st.local.v4.u32 	[%rd5+432], {%r56, %r56, %r56, %r56};
	st.local.v4.u32 	[%rd5+448], {%r56, %r56, %r56, %r56};
	st.local.v4.u32 	[%rd5+464], {%r56, %r56, %r56, %r56};
	st.local.v4.u32 	[%rd5+480], {%r56, %r56, %r56, %r56};
	st.local.v4.u32 	[%rd5+496], {%r56, %r56, %r56, %r56};
	st.local.v4.u32 	[%rd5+512], {%r56, %r56, %r56, %r56};
	st.local.v4.u32 	[%rd5+528], {%r56, %r56, %r56, %r56};
	st.local.v4.u32 	[%rd5+544], {%r56, %r56, %r56, %r56};
	st.local.v4.u32 	[%rd5+560], {%r56, %r56, %r56, %r56};
	st.local.v4.u32 	[%rd5+576], {%r56, %r56, %r56, %r56};
	st.local.v4.u32 	[%rd5+592], {%r56, %r56, %r56, %r56};
	st.local.v4.u32 	[%rd5+608], {%r56, %r56, %r56, %r56};
	st.local.v4.u32 	[%rd5+624], {%r56, %r56, %r56, %r56};
	st.local.v4.u32 	[%rd5+640], {%r56, %r56, %r56, %r56};
	st.local.v4.u32 	[%rd5+656], {%r56, %r56, %r56, %r56};
	st.local.v4.u32 	[%rd5+672], {%r56, %r56, %r56, %r56};
	st.local.v4.u32 	[%rd5+688], {%r56, %r56, %r56, %r56};
	st.local.v4.u32 	[%rd5+704], {%r56, %r56, %r56, %r56};
	st.local.v4.u32 	[%rd5+720], {%r56, %r56, %r56, %r56};
	st.local.v4.u32 	[%rd5+736], {%r56, %r56, %r56, %r56};
	st.local.v4.u32 	[%rd5+752], {%r56, %r56, %r56, %r56};
	st.local.v4.u32 	[%rd5+768], {%r56, %r56, %r56, %r56};
	st.local.v4.u32 	[%rd5+784], {%r56, %r56, %r56, %r56};
	st.local.v4.u32 	[%rd5+800], {%r56, %r56, %r56, %r56};
	st.local.v4.u32 	[%rd5+816], {%r56, %r56, %r56, %r56};
	st.local.v4.u32 	[%rd5+832], {%r56, %r56, %r56, %r56};
	st.local.v4.u32 	[%rd5+848], {%r56, %r56, %r56, %r56};
	st.local.v4.u32 	[%rd5+864], {%r56, %r56, %r56, %r56};
	st.local.v4.u32 	[%rd5+880], {%r56, %r56, %r56, %r56};
	st.local.v4.u32 	[%rd5+896], {%r56, %r56, %r56, %r56};
	st.local.v4.u32 	[%rd5+912], {%r56, %r56, %r56, %r56};
	st.local.v4.u32 	[%rd5+928], {%r56, %r56, %r56, %r56};
	st.local.v4.u32 	[%rd5+944], {%r56, %r56, %r56, %r56};
	st.local.v4.u32 	[%rd5+960], {%r56, %r56, %r56, %r56};
	st.local.v4.u32 	[%rd5+976], {%r56, %r56, %r56, %r56};
	st.local.v4.u32 	[%rd5+992], {%r56, %r56, %r56, %r56};
	st.local.v4.u32 	[%rd5+1008], {%r56, %r56, %r56, %r56};
	max.u32 	%r19, %r18, %r3;
	sub.s32 	%r4, %r19, %r3;
$L__BB6_1:
	add.s32 	%r6, %r56, %r3;
	setp.eq.s32 	%p1, %r56, %r4;
	@%p1 bra 	$L__BB6_42;
	mad.lo.s32 	%r7, %r6, %r15, %r16;
	cvt.u64.u32 	%rd12, %r7;
	add.s64 	%rd13, %rd4, %rd12;
	ld.global.u8 	%r20, [%rd13];
	mul.wide.u32 	%rd14, %r20, 4;
	add.s64 	%rd15, %rd3, %rd14;
	ld.global.u32 	%r21, [%rd15];
	mad.lo.s32 	%r22, %r1, %r20, %r2;
	mul.wide.u32 	%rd16, %r22, 4;
	add.s64 	%rd17, %rd2, %rd16;
	ld.global.u32 	%r23, [%rd17];
	add.s32 	%r24, %r23, %r21;
	add.s64 	%rd18, %rd5, %rd14;
	ld.local.u32 	%r25, [%rd18];
	add.s32 	%r8, %r24, %r25;
	add.s32 	%r26, %r25, 1;
	st.local.u32 	[%rd18], %r26;
	cvt.u64.u32 	%rd19, %r6;
	add.s64 	%rd6, %rd4, %rd19;
	setp.gt.s32 	%p2, %r15, 3;
	@%p2 bra 	$L__BB6_6;
	setp.eq.s32 	%p5, %r15, 1;
	@%p5 bra 	$L__BB6_9;
	setp.eq.s32 	%p6, %r15, 2;
	@%p6 bra 	$L__BB6_5;
	bra.uni 	$L__BB6_11;
$L__BB6_5:
	mul.wide.u32 	%rd29, %r6, 2;
	add.s64 	%rd30, %rd4, %rd29;
	ld.global.u16 	%rs1, [%rd30];
	mul.wide.u32 	%rd31, %r8, 2;
	add.s64 	%rd32, %rd1, %rd31;
	st.global.u16 	[%rd32], %rs1;
	bra.uni 	$L__BB6_11;
$L__BB6_6:
	setp.eq.s32 	%p3, %r15, 4;
	@%p3 bra 	$L__BB6_10;
	setp.eq.s32 	%p4, %r15, 8;
	@%p4 bra 	$L__BB6_8;
	bra.uni 	$L__BB6_11;
$L__BB6_8:
	mul.wide.u32 	%rd20, %r6, 8;
	add.s64 	%rd21, %rd4, %rd20;
	ld.global.u64 	%rd22, [%rd21];
	mul.wide.u32 	%rd23, %r8, 8;
	add.s64 	%rd24, %rd1, %rd23;
	st.global.u64 	[%rd24], %rd22;
	bra.uni 	$L__BB6_11;
$L__BB6_9:
	ld.global.u8 	%rs2, [%rd6];
	cvt.u64.u32 	%rd33, %r8;
	add.s64 	%rd34, %rd1, %rd33;
	st.global.u8 	[%rd34], %rs2;
	bra.uni 	$L__BB6_11;
$L__BB6_10:
	mul.wide.u32 	%rd25, %r6, 4;
	add.s64 	%rd26, %rd4, %rd25;
	ld.global.u32 	%r27, [%rd26];
	mul.wide.u32 	%rd27, %r8, 4;
	add.s64 	%rd28, %rd1, %rd27;
	st.global.u32 	[%rd28], %r27;
$L__BB6_11:
	bar.sync 	0;
	add.s32 	%r28, %r56, 1;
	setp.eq.s32 	%p7, %r28, %r4;
	@%p7 bra 	$L__BB6_42;
	add.s32 	%r9, %r7, %r15;
	cvt.u64.u32 	%rd35, %r9;
	add.s64 	%rd36, %rd4, %rd35;
	ld.global.u8 	%r29, [%rd36];
	mul.wide.u32 	%rd37, %r29, 4;
	add.s64 	%rd38, %rd3, %rd37;
	ld.global.u32 	%r30, [%rd38];
	mad.lo.s32 	%r31, %r1, %r29, %r2;
	mul.wide.u32 	%rd39, %r31, 4;
	add.s64 	%rd40, %rd2, %rd39;
	ld.global.u32 	%r32, [%rd40];
	add.s32 	%r33, %r32, %r30;
	add.s64 	%rd41, %rd5, %rd37;
	ld.local.u32 	%r34, [%rd41];
	add.s32 	%r10, %r33, %r34;
	add.s32 	%r35, %r34, 1;
	st.local.u32 	[%rd41], %r35;
	setp.gt.s32 	%p8, %r15, 3;
	@%p8 bra 	$L__BB6_16;
	setp.eq.s32 	%p11, %r15, 1;
	@%p11 bra 	$L__BB6_20;
	setp.eq.s32 	%p12, %r15, 2;
	@%p12 bra 	$L__BB6_15;
	bra.uni 	$L__BB6_21;
$L__BB6_15:
	cvt.u64.u32 	%rd55, %r3;
	cvt.u64.u32 	%rd56, %r56;
	add.s64 	%rd57, %rd56, %rd55;
	add.s64 	%rd58, %rd6, %rd57;
	ld.global.u16 	%rs3, [%rd58+2];
	mul.wide.u32 	%rd59, %r10, 2;
	add.s64 	%rd60, %rd1, %rd59;
	st.global.u16 	[%rd60], %rs3;
	bra.uni 	$L__BB6_21;
$L__BB6_16:
	setp.eq.s32 	%p9, %r15, 4;
	@%p9 bra 	$L__BB6_19;
	setp.ne.s32 	%p10, %r15, 8;
	@%p10 bra 	$L__BB6_21;
	cvt.u64.u32 	%rd42, %r3;
	cvt.u64.u32 	%rd43, %r56;
	add.s64 	%rd44, %rd43, %rd42;
	mad.lo.s64 	%rd45, %rd44, 7, %rd6;
	ld.global.u64 	%rd46, [%rd45+8];
	mul.wide.u32 	%rd47, %r10, 8;
	add.s64 	%rd48, %rd1, %rd47;
	st.global.u64 	[%rd48], %rd46;
	bra.uni 	$L__BB6_21;
$L__BB6_19:
	cvt.u64.u32 	%rd49, %r3;
	cvt.u64.u32 	%rd50, %r56;
	add.s64 	%rd51, %rd50, %rd49;
	mad.lo.s64 	%rd52, %rd51, 3, %rd6;
	ld.global.u32 	%r36, [%rd52+4];
	mul.wide.u32 	%rd53, %r10, 4;
	add.s64 	%rd54, %rd1, %rd53;
	st.global.u32 	[%rd54], %r36;
	bra.uni 	$L__BB6_21;
$L__BB6_20:
	ld.global.u8 	%rs4, [%rd6+1];
	cvt.u64.u32 	%rd61, %r10;
	add.s64 	%rd62, %rd1, %rd61;
	st.global.u8 	[%rd62], %rs4;
$L__BB6_21:
	bar.sync 	0;
	add.s32 	%r37, %r56, 2;
	setp.eq.s32 	%p13, %r37, %r4;
	@%p13 bra 	$L__BB6_42;
	add.s32 	%r11, %r9, %r15;
	cvt.u64.u32 	%rd63, %r11;
	add.s64 	%rd64, %rd4, %rd63;
	ld.global.u8 	%r38, [%rd64];
	mul.wide.u32 	%rd65, %r38, 4;
	add.s64 	%rd66, %rd3, %rd65;
	ld.global.u32 	%r39, [%rd66];
	mad.lo.s32 	%r40, %r1, %r38, %r2;
	mul.wide.u32 	%rd67, %r40, 4;
	add.s64 	%rd68, %rd2, %rd67;
	ld.global.u32 	%r41, [%rd68];
	add.s32 	%r42, %r41, %r39;
	add.s64 	%rd69, %rd5, %rd65;
	ld.local.u32 	%r43, [%rd69];
	add.s32 	%r12, %r42, %r43;
	add.s32 	%r44, %r43, 1;
	st.local.u32 	[%rd69], %r44;
	setp.gt.s32 	%p14, %r15, 3;
	@%p14 bra 	$L__BB6_26;
	setp.eq.s32 	%p17, %r15, 1;
	@%p17 bra 	$L__BB6_30;
	setp.eq.s32 	%p18, %r15, 2;
	@%p18 bra 	$L__BB6_25;
	bra.uni 	$L__BB6_31;
$L__BB6_25:
	cvt.u64.u32 	%rd83, %r3;
	cvt.u64.u32 	%rd84, %r56;
	add.s64 	%rd85, %rd84, %rd83;
	add.s64 	%rd86, %rd6, %rd85;
	ld.global.u16 	%rs5, [%rd86+4];
	mul.wide.u32 	%rd87, %r12, 2;
	add.s64 	%rd88, %rd1, %rd87;
	st.global.u16 	[%rd88], %rs5;
	bra.uni 	$L__BB6_31;
$L__BB6_26:
	setp.eq.s32 	%p15, %r15, 4;
	@%p15 bra 	$L__BB6_29;
	setp.ne.s32 	%p16, %r15, 8;
	@%p16 bra 	$L__BB6_31;
	cvt.u64.u32 	%rd70, %r3;
	cvt.u64.u32 	%rd71, %r56;
	add.s64 	%rd72, %rd71, %rd70;
	mad.lo.s64 	%rd73, %rd72, 7, %rd6;
	ld.global.u64 	%rd74, [%rd73+16];
	mul.wide.u32 	%rd75, %r12, 8;
	add.s64 	%rd76, %rd1, %rd75;
	st.global.u64 	[%rd76], %rd74;
	bra.uni 	$L__BB6_31;
$L__BB6_29:
	cvt.u64.u32 	%rd77, %r3;
	cvt.u64.u32 	%rd78, %r56;
	add.s64 	%rd79, %rd78, %rd77;
	mad.lo.s64 	%rd80, %rd79, 3, %rd6;
	ld.global.u32 	%r45, [%rd80+8];
	mul.wide.u32 	%rd81, %r12, 4;
	add.s64 	%rd82, %rd1, %rd81;
	st.global.u32 	[%rd82], %r45;
	bra.uni 	$L__BB6_31;
$L__BB6_30:
	ld.global.u8 	%rs6, [%rd6+2];
	cvt.u64.u32 	%rd89, %r12;
	add.s64 	%rd90, %rd1, %rd89;
	st.global.u8 	[%rd90], %rs6;
$L__BB6_31:
	bar.sync 	0;
	add.s32 	%r46, %r56, 3;
	setp.eq.s32 	%p19, %r46, %r4;
	@%p19 bra 	$L__BB6_42;
	add.s32 	%r47, %r11, %r15;
	cvt.u64.u32 	%rd91, %r47;
	add.s64 	%rd92, %rd4, %rd91;
	ld.global.u8 	%r48, [%rd92];
	mul.wide.u32 	%rd93, %r48, 4;
	add.s64 	%rd94, %rd3, %rd93;
	ld.global.u32 	%r49, [%rd94];
	mad.lo.s32 	%r50, %r1, %r48, %r2;
	mul.wide.u32 	%rd95, %r50, 4;
	add.s64 	%rd96, %rd2, %rd95;
	ld.global.u32 	%r51, [%rd96];
	add.s32 	%r52, %r51, %r49;
	add.s64 	%rd97, %rd5, %rd93;
	ld.local.u32 	%r53, [%rd97];
	add.s32 	%r13, %r52, %r53;
	add.s32 	%r54, %r53, 1;
	st.local.u32 	[%rd97], %r54;
	setp.gt.s32 	%p20, %r15, 3;
	@%p20 bra 	$L__BB6_36;
	setp.eq.s32 	%p23, %r15, 1;
	@%p23 bra 	$L__BB6_40;
	setp.eq.s32 	%p24, %r15, 2;
	@%p24 bra 	$L__BB6_35;
	bra.uni 	$L__BB6_41;
$L__BB6_35:
	cvt.u64.u32 	%rd111, %r3;
	cvt.u64.u32 	%rd112, %r56;
	add.s64 	%rd113, %rd112, %rd111;
	add.s64 	%rd114, %rd6, %rd113;
	ld.global.u16 	%rs7, [%rd114+6];
	mul.wide.u32 	%rd115, %r13, 2;
	add.s64 	%rd116, %rd1, %rd115;
	st.global.u16 	[%rd116], %rs7;
	bra.uni 	$L__BB6_41;
$L__BB6_36:
	setp.eq.s32 	%p21, %r15, 4;
	@%p21 bra 	$L__BB6_39;
	setp.ne.s32 	%p22, %r15, 8;
	@%p22 bra 	$L__BB6_41;
	cvt.u64.u32 	%rd98, %r3;
	cvt.u64.u32 	%rd99, %r56;
	add.s64 	%rd100, %rd99, %rd98;
	mad.lo.s64 	%rd101, %rd100, 7, %rd6;
	ld.global.u64 	%rd102, [%rd101+24];
	mul.wide.u32 	%rd103, %r13, 8;
	add.s64 	%rd104, %rd1, %rd103;
	st.global.u64 	[%rd104], %rd102;
	bra.uni 	$L__BB6_41;
$L__BB6_39:
	cvt.u64.u32 	%rd105, %r3;
	cvt.u64.u32 	%rd106, %r56;
	add.s64 	%rd107, %rd106, %rd105;
	mad.lo.s64 	%rd108, %rd107, 3, %rd6;
	ld.global.u32 	%r55, [%rd108+12];
	mul.wide.u32 	%rd109, %r13, 4;
	add.s64 	%rd110, %rd1, %rd109;
	st.global.u32 	[%rd110], %r55;
	bra.uni 	$L__BB6_41;
$L__BB6_40:
	ld.global.u8 	%rs8, [%rd6+3];
	cvt.u64.u32 	%rd117, %r13;
	add.s64 	%rd118, %rd1, %rd117;
	st.global.u8 	[%rd118], %rs8;
$L__BB6_41:
	bar.sync 	0;
	add.s32 	%r56, %r56, 4;
	setp.ne.s32 	%p25, %r56, 256;
	@%p25 bra 	$L__BB6_1;
$L__BB6_42:
	ret;

}
	// .globl	_Z20cu_scatter_histogramPhS_PjS0_jjj
.visible .entry _Z20cu_scatter_histogramPhS_PjS0_jjj(
	.param .u64 .ptr .align 1 _Z20cu_scatter_histogramPhS_PjS0_jjj_param_0,
	.param .u64 .ptr .align 1 _Z20cu_scatter_histogramPhS_PjS0_jjj_param_1,
	.param .u64 .ptr .align 1 _Z20cu_scatter_histogramPhS_PjS0_jjj_param_2,
	.param .u64 .ptr .align 1 _Z20cu_scatter_histogramPhS_PjS0_jjj_param_3,
	.param .u32 _Z20cu_scatter_histogramPhS_PjS0_jjj_param_4,
	.param .u32 _Z20cu_scatter_histogramPhS_PjS0_jjj_param_5,
	.param .u32 _Z20cu_scatter_histogramPhS_PjS0_jjj_param_6
)
{
	.reg .pred 	%p<25>;
	.reg .b16 	%rs<95>;
	.reg .b32 	%r<94>;
	.reg .b64 	%rd<34>;
	// demoted variable
	.shared .align 16 .b8 _ZZ20cu_scatter_histogramPhS_PjS0_jjjE9temp_scan[608];
	ld.param.u64 	%rd5, [_Z20cu_scatter_histogramPhS_PjS0_jjj_param_0];
	ld.param.u64 	%rd6, [_Z20cu_scatter_histogramPhS_PjS0_jjj_param_1];
	ld.param.u32 	%r18, [_Z20cu_scatter_histogramPhS_PjS0_jjj_param_4];
	ld.param.u32 	%r19, [_Z20cu_scatter_histogramPhS_PjS0_jjj_param_5];
	ld.param.u32 	%r20, [_Z20cu_scatter_histogramPhS_PjS0_jjj_param_6];
	cvta.to.global.u64 	%rd1, %rd6;
	cvta.to.global.u64 	%rd2, %rd5;
	mov.u32 	%r1, %tid.x;
	mov.u32 	%r2, %ctaid.x;
	shl.b32 	%r22, %r2, 8;
	add.s32 	%r3, %r22, %r1;
	setp.ge.u32 	%p1, %r3, %r18;
	mov.b32 	%r90, -1;
	@%p1 bra 	$L__BB7_2;
	mad.lo.s32 	%r23, %r19, %r3, %r20;
	cvt.u64.u32 	%rd7, %r23;
	add.s64 	%rd8, %rd2, %rd7;
	ld.global.u8 	%r90, [%rd8];
$L__BB7_2:
	shr.u32 	%r25, %r1, 3;
	add.s32 	%r26, %r25, %r1;
	shl.b32 	%r27, %r26, 1;
	mov.u32 	%r28, _ZZ20cu_scatter_histogramPhS_PjS0_jjjE9temp_scan;
	add.s32 	%r29, %r28, 16;
	add.s32 	%r6, %r29, %r27;
	mad.lo.s32 	%r7, %r1, 18, %r29;
	neg.s32 	%r91, %r90;
	mov.b32 	%r92, 0;
	mov.u32 	%r93, %r92;
$L__BB7_3:
	setp.gt.u32 	%p2, %r1, 31;
	setp.eq.s32 	%p3, %r91, 0;
	selp.u16 	%rs1, 1, 0, %p3;
	st.shared.u16 	[%r6], %rs1;
	bar.sync 	0;
	@%p2 bra 	$L__BB7_5;
	ld.shared.u16 	%rs2, [%r7];
	ld.shared.u16 	%rs3, [%r7+2];
	ld.shared.u16 	%rs4, [%r7+4];
	ld.shared.u16 	%rs5, [%r7+6];
	ld.shared.u16 	%rs6, [%r7+8];
	ld.shared.u16 	%rs7, [%r7+10];
	ld.shared.u16 	%rs8, [%r7+12];
	ld.shared.u16 	%rs9, [%r7+14];
	add.s16 	%rs10, %rs3, %rs2;
	add.s16 	%rs11, %rs10, %rs4;
	add.s16 	%rs12, %rs11, %rs5;
	add.s16 	%rs13, %rs12, %rs6;
	add.s16 	%rs14, %rs13, %rs7;
	add.s16 	%rs15, %rs14, %rs8;
	add.s16 	%rs16, %rs15, %rs9;
	// begin inline asm
	mov.u32 %r30, %laneid;
	// end inline asm
	cvt.u32.u16 	%r32, %rs16;
	mov.b32 	%r33, 1;
	mov.b32 	%r54, 0;
	mov.b32 	%r55, -1;
	// begin inline asm
	shfl.sync.up.b32 %r31, %r32, %r33, %r54, %r55;
	// end inline asm
	cvt.u16.u32 	%rs17, %r31;
	setp.lt.s32 	%p4, %r30, 1;
	selp.b16 	%rs18, 0, %rs17, %p4;
	add.s16 	%rs19, %rs18, %rs16;
	cvt.u32.u16 	%r37, %rs19;
	mov.b32 	%r38, 2;
	// begin inline asm
	shfl.sync.up.b32 %r36, %r37, %r38, %r54, %r55;
	// end inline asm
	cvt.u16.u32 	%rs20, %r36;
	setp.lt.s32 	%p5, %r30, 2;
	selp.b16 	%rs21, 0, %rs20, %p5;
	add.s16 	%rs22, %rs21, %rs19;
	cvt.u32.u16 	%r42, %rs22;
	mov.b32 	%r43, 4;
	// begin inline asm
	shfl.sync.up.b32 %r41, %r42, %r43, %r54, %r55;
	// end inline asm
	cvt.u16.u32 	%rs23, %r41;
	setp.lt.s32 	%p6, %r30, 4;
	selp.b16 	%rs24, 0, %rs23, %p6;
	add.s16 	%rs25, %rs24, %rs22;
	cvt.u32.u16 	%r47, %rs25;
	mov.b32 	%r48, 8;
	// begin inline asm
	shfl.sync.up.b32 %r46, %r47, %r48, %r54, %r55;
	// end inline asm
	cvt.u16.u32 	%rs26, %r46;
	setp.lt.s32 	%p7, %r30, 8;
	selp.b16 	%rs27, 0, %rs26, %p7;
	add.s16 	%rs28, %rs27, %rs25;
	cvt.u32.u16 	%r52, %rs28;
	mov.b32 	%r53, 16;
	// begin inline asm
	shfl.sync.up.b32 %r51, %r52, %r53, %r54, %r55;
	// end inline asm
	cvt.u16.u32 	%rs29, %r51;
	setp.lt.s32 	%p8, %r30, 16;
	selp.b16 	%rs30, 0, %rs29, %p8;
	add.s16 	%rs31, %rs30, %rs28;
	sub.s16 	%rs32, %rs31, %rs16;
	ld.shared.u16 	%rs33, [%r7];
	ld.shared.u16 	%rs34, [%r7+2];
	ld.shared.u16 	%rs35, [%r7+4];
	ld.shared.u16 	%rs36, [%r7+6];
	ld.shared.u16 	%rs37, [%r7+8];
	ld.shared.u16 	%rs38, [%r7+10];
	ld.shared.u16 	%rs39, [%r7+12];
	add.s16 	%rs40, %rs33, %rs32;
	add.s16 	%rs41, %rs34, %rs40;
	add.s16 	%rs42, %rs35, %rs41;
	add.s16 	%rs43, %rs36, %rs42;
	add.s16 	%rs44, %rs37, %rs43;
	add.s16 	%rs45, %rs38, %rs44;
	add.s16 	%rs46, %rs39, %rs45;
	st.shared.u16 	[%r7], %rs32;
	st.shared.u16 	[%r7+2], %rs40;
	st.shared.u16 	[%r7+4], %rs41;
	st.shared.u16 	[%r7+6], %rs42;
	st.shared.u16 	[%r7+8], %rs43;
	st.shared.u16 	[%r7+10], %rs44;
	st.shared.u16 	[%r7+12], %rs45;
	st.shared.u16 	[%r7+14], %rs46;
$L__BB7_5:
	setp.eq.s32 	%p9, %r91, 0;
	setp.gt.u32 	%p10, %r1, 31;
	bar.sync 	0;
	ld.shared.u16 	%r56, [%r6];
	bar.sync 	0;
	selp.b32 	%r12, %r56, %r93, %p9;
	add.s32 	%r13, %r92, 1;
	setp.eq.s32 	%p11, %r90, %r13;
	selp.u16 	%rs47, 1, 0, %p11;
	st.shared.u16 	[%r6], %rs47;
	bar.sync 	0;
	@%p10 bra 	$L__BB7_7;
	ld.shared.u16 	%rs48, [%r7];
	ld.shared.u16 	%rs49, [%r7+2];
	ld.shared.u16 	%rs50, [%r7+4];
	ld.shared.u16 	%rs51, [%r7+6];
	ld.shared.u16 	%rs52, [%r7+8];
	ld.shared.u16 	%rs53, [%r7+10];
	ld.shared.u16 	%rs54, [%r7+12];
	ld.shared.u16 	%rs55, [%r7+14];
	add.s16 	%rs56, %rs49, %rs48;
	add.s16 	%rs57, %rs56, %rs50;
	add.s16 	%rs58, %rs57, %rs51;
	add.s16 	%rs59, %rs58, %rs52;
	add.s16 	%rs60, %rs59, %rs53;
	add.s16 	%rs61, %rs60, %rs54;
	add.s16 	%rs62, %rs61, %rs55;
	// begin inline asm
	mov.u32 %r57, %laneid;
	// end inline asm
	cvt.u32.u16 	%r59, %rs62;
	mov.b32 	%r60, 1;
	mov.b32 	%r81, 0;
	mov.b32 	%r82, -1;
	// begin inline asm
	shfl.sync.up.b32 %r58, %r59, %r60, %r81, %r82;
	// end inline asm
	cvt.u16.u32 	%rs63, %r58;
	setp.lt.s32 	%p12, %r57, 1;
	selp.b16 	%rs64, 0, %rs63, %p12;
	add.s16 	%rs65, %rs64, %rs62;
	cvt.u32.u16 	%r64, %rs65;
	mov.b32 	%r65, 2;
	// begin inline asm
	shfl.sync.up.b32 %r63, %r64, %r65, %r81, %r82;
	// end inline asm
	cvt.u16.u32 	%rs66, %r63;
	setp.lt.s32 	%p13, %r57, 2;
	selp.b16 	%rs67, 0, %rs66, %p13;
	add.s16 	%rs68, %rs67, %rs65;
	cvt.u32.u16 	%r69, %rs68;
	mov.b32 	%r70, 4;
	// begin inline asm
	shfl.sync.up.b32 %r68, %r69, %r70, %r81, %r82;
	// end inline asm
	cvt.u16.u32 	%rs69, %r68;
	setp.lt.s32 	%p14, %r57, 4;
	selp.b16 	%rs70, 0, %rs69, %p14;
	add.s16 	%rs71, %rs70, %rs68;
	cvt.u32.u16 	%r74, %rs71;
	mov.b32 	%r75, 8;
	// begin inline asm
	shfl.sync.up.b32 %r73, %r74, %r75, %r81, %r82;
	// end inline asm
	cvt.u16.u32 	%rs72, %r73;
	setp.lt.s32 	%p15, %r57, 8;
	selp.b16 	%rs73, 0, %rs72, %p15;
	add.s16 	%rs74, %rs73, %rs71;
	cvt.u32.u16 	%r79, %rs74;
	mov.b32 	%r80, 16;
	// begin inline asm
	shfl.sync.up.b32 %r78, %r79, %r80, %r81, %r82;
	// end inline asm
	cvt.u16.u32 	%rs75, %r78;
	setp.lt.s32 	%p16, %r57, 16;
	selp.b16 	%rs76, 0, %rs75, %p16;
	add.s16 	%rs77, %rs76, %rs74;
	sub.s16 	%rs78, %rs77, %rs62;
	ld.shared.u16 	%rs79, [%r7];
	ld.shared.u16 	%rs80, [%r7+2];
	ld.shared.u16 	%rs81, [%r7+4];
	ld.shared.u16 	%rs82, [%r7+6];
	ld.shared.u16 	%rs83, [%r7+8];
	ld.shared.u16 	%rs84, [%r7+10];
	ld.shared.u16 	%rs85, [%r7+12];
	add.s16 	%rs86, %rs79, %rs78;
	add.s16 	%rs87, %rs80, %rs86;
	add.s16 	%rs88, %rs81, %rs87;
	add.s16 	%rs89, %rs82, %rs88;
	add.s16 	%rs90, %rs83, %rs89;
	add.s16 	%rs91, %rs84, %rs90;
	add.s16 	%rs92, %rs85, %rs91;
	st.shared.u16 	[%r7], %rs78;
	st.shared.u16 	[%r7+2], %rs86;
	st.shared.u16 	[%r7+4], %rs87;
	st.shared.u16 	[%r7+6], %rs88;
	st.shared.u16 	[%r7+8], %rs89;
	st.shared.u16 	[%r7+10], %rs90;
	st.shared.u16 	[%r7+12], %rs91;
	st.shared.u16 	[%r7+14], %rs92;
$L__BB7_7:
	setp.eq.s32 	%p17, %r90, %r13;
	bar.sync 	0;
	ld.shared.u16 	%r83, [%r6];
	bar.sync 	0;
	selp.b32 	%r93, %r83, %r12, %p17;
	add.s32 	%r92, %r92, 2;
	add.s32 	%r91, %r91, 2;
	setp.ne.s32 	%p18, %r92, 256;
	@%p18 bra 	$L__BB7_3;
	setp.ge.u32 	%p19, %r3, %r18;
	bar.sync 	0;
	@%p19 bra 	$L__BB7_18;
	ld.param.u64 	%rd33, [_Z20cu_scatter_histogramPhS_PjS0_jjj_param_3];
	ld.param.u64 	%rd32, [_Z20cu_scatter_histogramPhS_PjS0_jjj_param_2];
	cvta.to.global.u64 	%rd9, %rd33;
	mul.wide.u32 	%rd10, %r90, 4;
	add.s64 	%rd11, %rd9, %rd10;
	ld.global.u32 	%r84, [%rd11];
	mov.u32 	%r85, %nctaid.x;
	mad.lo.s32 	%r86, %r90, %r85, %r2;
	cvta.to.global.u64 	%rd12, %rd32;
	mul.wide.u32 	%rd13, %r86, 4;
	add.s64 	%rd14, %rd12, %rd13;
	ld.global.u32 	%r87, [%rd14];
	add.s32 	%r88, %r84, %r93;
	add.s32 	%r17, %r88, %r87;
	setp.gt.s32 	%p20, %r19, 3;
	@%p20 bra 	$L__BB7_13;
	setp.eq.s32 	%p23, %r19, 1;
	@%p23 bra 	$L__BB7_16;
	setp.eq.s32 	%p24, %r19, 2;
	@%p24 bra 	$L__BB7_12;
	bra.uni 	$L__BB7_18;
$L__BB7_12:
	mul.wide.u32 	%rd24, %r3, 2;
	add.s64 	%rd25, %rd2, %rd24;
	ld.global.u16 	%rs93, [%rd25];
	mul.wide.u32 	%rd26, %r17, 2;
	add.s64 	%rd27, %rd1, %rd26;
	st.global.u16 	[%rd27], %rs93;
	bra.uni 	$L__BB7_18;
$L__BB7_13:
	setp.eq.s32 	%p21, %r19, 4;
	@%p21 bra 	$L__BB7_17;
	setp.eq.s32 	%p22, %r19, 8;
	@%p22 bra 	$L__BB7_15;
	bra.uni 	$L__BB7_18;
$L__BB7_15:
	mul.wide.u32 	%rd15, %r3, 8;
	add.s64 	%rd16, %rd2, %rd15;
	ld.global.u64 	%rd17, [%rd16];
	mul.wide.u32 	%rd18, %r17, 8;
	add.s64 	%rd19, %rd1, %rd18;
	st.global.u64 	[%rd19], %rd17;
	bra.uni 	$L__BB7_18;
$L__BB7_16:
	cvt.u64.u32 	%rd28, %r3;
	add.s64 	%rd29, %rd2, %rd28;
	ld.global.u8 	%rs94, [%rd29];
	cvt.u64.u32 	%rd30, %r17;
	add.s64 	%rd31, %rd1, %rd30;
	st.global.u8 	[%rd31], %rs94;
	bra.uni 	$L__BB7_18;
$L__BB7_17:
	mul.wide.u32 	%rd20, %r3, 4;
	add.s64 	%rd21, %rd2, %rd20;
	ld.global.u32 	%r89, [%rd21];
	mul.wide.u32 	%rd22, %r17, 4;
	add.s64 	%rd23, %rd1, %rd22;
	st.global.u32 	[%rd23], %r89;
$L__BB7_18:
	ret;

}


// ===== COMPILED SASS (sm_100) =====

	.target	sm_100

	.elftype	@"ET_EXEC"


//--------------------- .note.nv.tkinfo           --------------------------
	.section	.note.nv.tkinfo,"",@"SHT_NOTE"
	.sectionflags	@"SHF_NOTE_NV_TKINFO"
	.tkinfo
        /*0018*/ 	.word	0x00000002
        /*0030*/ 	.string	""
        /*0030*/ 	.string	"ptxas"
        /*0030*/ 	.string	"Cuda compilation tools, release 13.0, V13.0.88"
        /*0030*/ 	.string	"Build cuda_13.0.r13.0/compiler.36424714_0"
        /*0030*/ 	.string	"-arch sm_100 -m 64 "



//--------------------- .note.nv.cuinfo           --------------------------
	.section	.note.nv.cuinfo,"",@"SHT_NOTE"
	.sectionflags	@"SHF_NOTE_NV_CUINFO"
        /*0018*/ 	.short	0x0002
        /*001a*/ 	.short	0x0064
        /*001c*/ 	.short	0x0082
	.zero		2


//--------------------- .nv.info                  --------------------------
	.section	.nv.info,"",@"SHT_CUDA_INFO"
	.align	4


	//----- nvinfo : EIATTR_REGCOUNT
	.align		4
        /*0000*/ 	.byte	0x04, 0x2f
        /*0002*/ 	.short	(.L_29 - .L_28)
	.align		4
.L_28:
        /*0004*/ 	.word	index@(_Z18cu_build_histogramPhPjjjj)
        /*0008*/ 	.word	0x0000000a


	//----- nvinfo : EIATTR_FRAME_SIZE
	.align		4
.L_29:
        /*000c*/ 	.byte	0x04, 0x11
        /*000e*/ 	.short	(.L_31 - .L_30)
	.align		4
.L_30:
        /*0010*/ 	.word	index@(_Z18cu_build_histogramPhPjjjj)
        /*0014*/ 	.word	0x00000000


	//----- nvinfo : EIATTR_REGCOUNT
	.align		4
.L_31:
        /*0018*/ 	.byte	0x04, 0x2f
        /*001a*/ 	.short	(.L_33 - .L_32)
	.align		4
.L_32:
        /*001c*/ 	.word	index@(_Z17cu_scan_histogramPjS_j)
        /*0020*/ 	.word	0x00000020


	//----- nvinfo : EIATTR_FRAME_SIZE
	.align		4
.L_33:
        /*0024*/ 	.byte	0x04, 0x11
        /*0026*/ 	.short	(.L_35 - .L_34)
	.align		4
.L_34:
        /*0028*/ 	.word	index@(_Z17cu_scan_histogramPjS_j)
        /*002c*/ 	.word	0x00000000


	//----- nvinfo : EIATTR_REGCOUNT
	.align		4
.L_35:
        /*0030*/ 	.byte	0x04, 0x2f
        /*0032*/ 	.short	(.L_37 - .L_36)
	.align		4
.L_36:
        /*0034*/ 	.word	index@(_Z20cu_scan_bucket_indexPj)
        /*0038*/ 	.word	0x00000018


	//----- nvinfo : EIATTR_FRAME_SIZE
	.align		4
.L_37:
        /*003c*/ 	.byte	0x04, 0x11
        /*003e*/ 	.short	(.L_39 - .L_38)
	.align		4
.L_38:
        /*0040*/ 	.word	index@(_Z20cu_scan_bucket_indexPj)
        /*0044*/ 	.word	0x00000000


	//----- nvinfo : EIATTR_REGCOUNT
	.align		4
.L_39:
        /*0048*/ 	.byte	0x04, 0x2f
        /*004a*/ 	.short	(.L_41 - .L_40)
	.align		4
.L_40:
        /*004c*/ 	.word	index@(_Z24cu_compute_indices_naivePhPjS0_S0_jjj)
        /*0050*/ 	.word	0x0000001a


	//----- nvinfo : EIATTR_FRAME_SIZE
	.align		4
.L_41:
        /*0054*/ 	.byte	0x04, 0x11
        /*0056*/ 	.short	(.L_43 - .L_42)
	.align		4
.L_42:
        /*0058*/ 	.word	index@(_Z24cu_compute_indices_naivePhPjS0_S0_jjj)
        /*005c*/ 	.word	0x00000400


	//----- nvinfo : EIATTR_REGCOUNT
	.align		4
.L_43:
        /*0060*/ 	.byte	0x04, 0x2f
        /*0062*/ 	.short	(.L_45 - .L_44)
	.align		4
.L_44:
        /*0064*/ 	.word	index@(_Z18cu_compute_indicesPhPjS0_S0_jjj)
        /*0068*/ 	.word	0x0000000d


	//----- nvinfo : EIATTR_FRAME_SIZE
	.align		4
.L_45:
        /*006c*/ 	.byte	0x04, 0x11
        /*006e*/ 	.short	(.L_47 - .L_46)
	.align		4
.L_46:
        /*0070*/ 	.word	index@(_Z18cu_compute_indicesPhPjS0_S0_jjj)
        /*0074*/ 	.word	0x00000000


	//----- nvinfo : EIATTR_REGCOUNT
	.align		4
.L_47:
        /*0078*/ 	.byte	0x04, 0x2f
        /*007a*/ 	.short	(.L_49 - .L_48)
	.align		4
.L_48:
        /*007c*/ 	.word	index@(_Z10cu_scatterPvS_Pjjj)
        /*0080*/ 	.word	0x00000008


	//----- nvinfo : EIATTR_FRAME_SIZE
	.align		4
.L_49:
        /*0084*/ 	.byte	0x04, 0x11
        /*0086*/ 	.short	(.L_51 - .L_50)
	.align		4
.L_50:
        /*0088*/ 	.word	index@(_Z10cu_scatterPvS_Pjjj)
        /*008c*/ 	.word	0x00000000


	//----- nvinfo : EIATTR_REGCOUNT
	.align		4
.L_51:
        /*0090*/ 	.byte	0x04, 0x2f
        /*0092*/ 	.short	(.L_53 - .L_52)
	.align		4
.L_52:
        /*0094*/ 	.word	index@(_Z26cu_scatter_histogram_naivePhS_PjS0_jjj)
        /*0098*/ 	.word	0x0000001e


	//----- nvinfo : EIATTR_FRAME_SIZE
	.align		4
.L_53:
        /*009c*/ 	.byte	0x04, 0x11
        /*009e*/ 	.short	(.L_55 - .L_54)
	.align		4
.L_54:
        /*00a0*/ 	.word	index@(_Z26cu_scatter_histogram_naivePhS_PjS0_jjj)
        /*00a4*/ 	.word	0x00000400


	//----- nvinfo : EIATTR_REGCOUNT
	.align		4
.L_55:
        /*00a8*/ 	.byte	0x04, 0x2f
        /*00aa*/ 	.short	(.L_57 - .L_56)
	.align		4
.L_56:
        /*00ac*/ 	.word	index@(_Z20cu_scatter_histogramPhS_PjS0_jjj)
        /*00b0*/ 	.word	0x0000001c


	//----- nvinfo : EIATTR_FRAME_SIZE
	.align		4
.L_57:
        /*00b4*/ 	.byte	0x04, 0x11
        /*00b6*/ 	.short	(.L_59 - .L_58)
	.align		4
.L_58:
        /*00b8*/ 	.word	index@(_Z20cu_scatter_histogramPhS_PjS0_jjj)
        /*00bc*/ 	.word	0x00000000


	//----- nvinfo : EIATTR_MIN_STACK_SIZE
	.align		4
.L_59:
        /*00c0*/ 	.byte	0x04, 0x12
        /*00c2*/ 	.short	(.L_61 - .L_60)
	.align		4
.L_60:
        /*00c4*/ 	.word	index@(_Z20cu_scatter_histogramPhS_PjS0_jjj)
        /*00c8*/ 	.word	0x00000000


	//----- nvinfo : EIATTR_MIN_STACK_SIZE
	.align		4
.L_61:
        /*00cc*/ 	.byte	0x04, 0x12
        /*00ce*/ 	.short	(.L_63 - .L_62)
	.align		4
.L_62:
        /*00d0*/ 	.word	index@(_Z26cu_scatter_histogram_naivePhS_PjS0_jjj)
        /*00d4*/ 	.word	0x00000400


	//----- nvinfo : EIATTR_MIN_STACK_SIZE
	.align		4
.L_63:
        /*00d8*/ 	.byte	0x04, 0x12
        /*00da*/ 	.short	(.L_65 - .L_64)
	.align		4
.L_64:
        /*00dc*/ 	.word	index@(_Z10cu_scatterPvS_Pjjj)
        /*00e0*/ 	.word	0x00000000


	//----- nvinfo : EIATTR_MIN_STACK_SIZE
	.align		4
.L_65:
        /*00e4*/ 	.byte	0x04, 0x12
        /*00e6*/ 	.short	(.L_67 - .L_66)
	.align		4
.L_66:
        /*00e8*/ 	.word	index@(_Z18cu_compute_indicesPhPjS0_S0_jjj)
        /*00ec*/ 	.word	0x00000000


	//----- nvinfo : EIATTR_MIN_STACK_SIZE
	.align		4
.L_67:
        /*00f0*/ 	.byte	0x04, 0x12
        /*00f2*/ 	.short	(.L_69 - .L_68)
	.align		4
.L_68:
        /*00f4*/ 	.word	index@(_Z24cu_compute_indices_naivePhPjS0_S0_jjj)
        /*00f8*/ 	.word	0x00000400


	//----- nvinfo : EIATTR_MIN_STACK_SIZE
	.align		4
.L_69:
        /*00fc*/ 	.byte	0x04, 0x12
        /*00fe*/ 	.short	(.L_71 - .L_70)
	.align		4
.L_70:
        /*0100*/ 	.word	index@(_Z20cu_scan_bucket_indexPj)
        /*0104*/ 	.word	0x00000000


	//----- nvinfo : EIATTR_MIN_STACK_SIZE
	.align		4
.L_71:
        /*0108*/ 	.byte	0x04, 0x12
        /*010a*/ 	.short	(.L_73 - .L_72)
	.align		4
.L_72:
        /*010c*/ 	.word	index@(_Z17cu_scan_histogramPjS_j)
        /*0110*/ 	.word	0x00000000


	//----- nvinfo : EIATTR_MIN_STACK_SIZE
	.align		4
.L_73:
        /*0114*/ 	.byte	0x04, 0x12
        /*0116*/ 	.short	(.L_75 - .L_74)
	.align		4
.L_74:
        /*0118*/ 	.word	index@(_Z18cu_build_histogramPhPjjjj)
        /*011c*/ 	.word	0x00000000
.L_75:


//--------------------- .nv.compat                --------------------------
	.section	.nv.compat,"",@"SHT_CUDA_COMPAT_INFO"
	.align	4
        /*0000*/ 	.byte	0x02, 0x09, 0x00, 0x00, 0x02, 0x02, 0x01, 0x00, 0x02, 0x05, 0x05, 0x00, 0x03, 0x07, 0x01, 0x01
        /*0010*/ 	.byte	0x02, 0x03, 0x00, 0x00, 0x02, 0x06, 0x01, 0x00, 0x04, 0x0b, 0x08, 0x00, 0x09, 0x00, 0x00, 0x00
        /*0020*/ 	.byte	0x00, 0x00, 0x00, 0x00


//--------------------- .nv.info._Z20cu_scatter_histogramPhS_PjS0_jjj --------------------------
	.section	.nv.info._Z20cu_scatter_histogramPhS_PjS0_jjj,"",@"SHT_CUDA_INFO"
	.sectionflags	@""
	.align	4


	//----- nvinfo : EIATTR_CUDA_API_VERSION
	.align		4
        /*0000*/ 	.byte	0x04, 0x37
        /*0002*/ 	.short	(.L_77 - .L_76)
.L_76:
        /*0004*/ 	.word	0x00000082


	//----- nvinfo : EIATTR_KPARAM_INFO
	.align		4
.L_77:
        /*0008*/ 	.byte	0x04, 0x17
        /*000a*/ 	.short	(.L_79 - .L_78)
.L_78:
        /*000c*/ 	.word	0x00000000
        /*0010*/ 	.short	0x0006
        /*0012*/ 	.short	0x0028
        /*0014*/ 	.byte	0x00, 0xf0, 0x11, 0x00


	//----- nvinfo : EIATTR_KPARAM_INFO
	.align		4
.L_79:
        /*0018*/ 	.byte	0x04, 0x17
        /*001a*/ 	.short	(.L_81 - .L_80)
.L_80:
        /*001c*/ 	.word	0x00000000
        /*0020*/ 	.short	0x0005
        /*0022*/ 	.short	0x0024
        /*0024*/ 	.byte	0x00, 0xf0, 0x11, 0x00


	//----- nvinfo : EIATTR_KPARAM_INFO
	.align		4
.L_81:
        /*0028*/ 	.byte	0x04, 0x17
        /*002a*/ 	.short	(.L_83 - .L_82)
.L_82:
        /*002c*/ 	.word	0x00000000
        /*0030*/ 	.short	0x0004
        /*0032*/ 	.short	0x0020
        /*0034*/ 	.byte	0x00, 0xf0, 0x11, 0x00


	//----- nvinfo : EIATTR_KPARAM_INFO
	.align		4
.L_83:
        /*0038*/ 	.byte	0x04, 0x17
        /*003a*/ 	.short	(.L_85 - .L_84)
.L_84:
        /*003c*/ 	.word	0x00000000
        /*0040*/ 	.short	0x0003
        /*0042*/ 	.short	0x0018
        /*0044*/ 	.byte	0x00, 0xf5, 0x21, 0x00


	//----- nvinfo : EIATTR_KPARAM_INFO
	.align		4
.L_85:
        /*0048*/ 	.byte	0x04, 0x17
        /*004a*/ 	.short	(.L_87 - .L_86)
.L_86:
        /*004c*/ 	.word	0x00000000
        /*0050*/ 	.short	0x0002
        /*0052*/ 	.short	0x0010
        /*0054*/ 	.byte	0x00, 0xf5, 0x21, 0x00


	//----- nvinfo : EIATTR_KPARAM_INFO
	.align		4
.L_87:
        /*0058*/ 	.byte	0x04, 0x17
        /*005a*/ 	.short	(.L_89 - .L_88)
.L_88:
        /*005c*/ 	.word	0x00000000
        /*0060*/ 	.short	0x0001
        /*0062*/ 	.short	0x0008
        /*0064*/ 	.byte	0x00, 0xf5, 0x21, 0x00


	//----- nvinfo : EIATTR_KPARAM_INFO
	.align		4
.L_89:
        /*0068*/ 	.byte	0x04, 0x17
        /*006a*/ 	.short	(.L_91 - .L_90)
.L_90:
        /*006c*/ 	.word	0x00000000
        /*0070*/ 	.short	0x0000
        /*0072*/ 	.short	0x0000
        /*0074*/ 	.byte	0x00, 0xf5, 0x21, 0x00


	//----- nvinfo : EIATTR_SPARSE_MMA_MASK
	.align		4
.L_91:
        /*0078*/ 	.byte	0x03, 0x50
        /*007a*/ 	.short	0x0000


	//----- nvinfo : EIATTR_MAXREG_COUNT
	.align		4
        /*007c*/ 	.byte	0x03, 0x1b
        /*007e*/ 	.short	0x00ff


	//----- nvinfo : EIATTR_NUM_BARRIERS
	.align		4
        /*0080*/ 	.byte	0x02, 0x4c
        /*0082*/ 	.byte	0x01
	.zero		1


	//----- nvinfo : EIATTR_MERCURY_ISA_VERSION
	.align		4
        /*0084*/ 	.byte	0x03, 0x5f
        /*0086*/ 	.short	0x0101


	//----- nvinfo : EIATTR_COOP_GROUP_MASK_REGIDS
	.align		4
        /*0088*/ 	.byte	0x04, 0x29
        /*008a*/ 	.short	(.L_93 - .L_92)


	//   ....[0]....
.L_92:
        /*008c*/ 	.word	0xffffffff


	//   ....[1]....
        /*0090*/ 	.word	0xffffffff


	//   ....[2]....
        /*0094*/ 	.word	0xffffffff


	//   ....[3]....
        /*0098*/ 	.word	0xffffffff


	//   ....[4]....
        /*009c*/ 	.word	0xffffffff


	//   ....[5]....
        /*00a0*/ 	.word	0xffffffff


	//   ....[6]....
        /*00a4*/ 	.word	0xffffffff


	//   ....[7]....
        /*00a8*/ 	.word	0xffffffff


	//   ....[8]....
        /*00ac*/ 	.word	0xffffffff


	//   ....[9]....
        /*00b0*/ 	.word	0xffffffff


	//   ....[10]....
        /*00b4*/ 	.word	0x05000008


	//   ....[11]....
        /*00b8*/ 	.word	0x05000008


	//   ....[12]....
        /*00bc*/ 	.word	0x05000008


	//   ....[13]....
        /*00c0*/ 	.word	0x05000008


	//   ....[14]....
        /*00c4*/ 	.word	0x05000008


	//   ....[15]....
        /*00c8*/ 	.word	0x05000008


	//   ....[16]....
        /*00cc*/ 	.word	0x05000008


	//   ....[17]....
        /*00d0*/ 	.word	0x05000008


	//   ....[18]....
        /*00d4*/ 	.word	0x05000008


	//   ....[19]....
        /*00d8*/ 	.word	0x05000008


	//----- nvinfo : EIATTR_COOP_GROUP_INSTR_OFFSETS
	.align		4
.L_93:
        /*00dc*/ 	.byte	0x04, 0x28
        /*00de*/ 	.short	(.L_95 - .L_94)


	//   ....[0]....
.L_94:
        /*00e0*/ 	.word	0x000002f0


	//   ....[1]....
        /*00e4*/ 	.word	0x00000350


	//   ....[2]....
        /*00e8*/ 	.word	0x000003a0


	//   ....[3]....
        /*00ec*/ 	.word	0x000003f0


	//   ....[4]....
        /*00f0*/ 	.word	0x00000430


	//   ....[5]....
        /*00f4*/ 	.word	0x00000740


	//   ....[6]....
        /*00f8*/ 	.word	0x000007a0


	//   ....[7]....
        /*00fc*/ 	.word	0x000007f0


	//   ....[8]....
        /*0100*/ 	.word	0x00000840


	//   ....[9]....
        /*0104*/ 	.word	0x00000880


	//   ....[10]....
        /*0108*/ 	.word	0x00000e40


	//   ....[11]....
        /*010c*/ 	.word	0x00000ed0


	//   ....[12]....
        /*0110*/ 	.word	0x00000f60


	//   ....[13]....
        /*0114*/ 	.word	0x00000ff0


	//   ....[14]....
        /*0118*/ 	.word	0x00001070


	//   ....[15]....
        /*011c*/ 	.word	0x000010e0


	//   ....[16]....
        /*0120*/ 	.word	0x00001170


	//   ....[17]....
        /*0124*/ 	.word	0x00001200


	//   ....[18]....
        /*0128*/ 	.word	0x00001290


	//   ....[19]....
        /*012c*/ 	.word	0x00001320


	//----- nvinfo : EIATTR_VRC_CTA_INIT_COUNT
	.align		4
.L_95:
        /*0130*/ 	.byte	0x02, 0x4a
	.zero		1
	.zero		1


	//----- nvinfo : EIATTR_EXIT_INSTR_OFFSETS
	.align		4
        /*0134*/ 	.byte	0x04, 0x1c
        /*0136*/ 	.short	(.L_97 - .L_96)


	//   ....[0]....
.L_96:
        /*0138*/ 	.word	0x00000a90


	//   ....[1]....
        /*013c*/ 	.word	0x00000c20


	//   ....[2]....
        /*0140*/ 	.word	0x00000ca0


	//   ....[3]....
        /*0144*/ 	.word	0x00000d70


	//   ....[4]....
        /*0148*/ 	.word	0x00000de0


	//----- nvinfo : EIATTR_INDIRECT_BRANCH_TARGETS
	.align		4
.L_97:
        /*014c*/ 	.byte	0x04, 0x34
        /*014e*/ 	.short	(.L_99 - .L_98)


	//   ....[0]....
.L_98:
        /*0150*/ 	.word	.L_x_93@srel
        /*0154*/ 	.short	0x0
        /*0156*/ 	.short	0x0
        /*0158*/ 	.word	0x3
        /*015c*/ 	.word	.L_x_94@srel
        /*0160*/ 	.word	.L_x_95@srel
        /*0164*/ 	.word	.L_x_96@srel


	//   ....[1]....
        /*0168*/ 	.word	.L_x_97@srel
        /*016c*/ 	.short	0x0
        /*016e*/ 	.short	0x0
        /*0170*/ 	.word	0x6
        /*0174*/ 	.word	.L_x_98@srel
        /*0178*/ 	.word	.L_x_96@srel
        /*017c*/ 	.word	.L_x_96@srel
        /*0180*/ 	.word	.L_x_96@srel
        /*0184*/ 	.word	.L_x_102@srel
        /*0188*/ 	.word	.L_x_96@srel


	//----- nvinfo : EIATTR_CRS_STACK_SIZE
	.align		4
.L_99:
        /*018c*/ 	.byte	0x04, 0x1e
        /*018e*/ 	.short	(.L_101 - .L_100)
.L_100:
        /*0190*/ 	.word	0x00000000


	//----- nvinfo : EIATTR_CBANK_PARAM_SIZE
	.align		4
.L_101:
        /*0194*/ 	.byte	0x03, 0x19
        /*0196*/ 	.short	0x002c


	//----- nvinfo : EIATTR_PARAM_CBANK
	.align		4
        /*0198*/ 	.byte	0x04, 0x0a
        /*019a*/ 	.short	(.L_103 - .L_102)
	.align		4
.L_102:
        /*019c*/ 	.word	index@(.nv.constant0._Z20cu_scatter_histogramPhS_PjS0_jjj)
        /*01a0*/ 	.short	0x0380
        /*01a2*/ 	.short	0x002c


	//----- nvinfo : EIATTR_SW_WAR
	.align		4
.L_103:
        /*01a4*/ 	.byte	0x04, 0x36
        /*01a6*/ 	.short	(.L_105 - .L_104)
.L_104:
        /*01a8*/ 	.word	0x00000008
.L_105:


//--------------------- .nv.info._Z26cu_scatter_histogram_naivePhS_PjS0_jjj --------------------------
	.section	.nv.info._Z26cu_scatter_histogram_naivePhS_PjS0_jjj,"",@"SHT_CUDA_INFO"
	.sectionflags	@""
	.align	4


	//----- nvinfo : EIATTR_CUDA_API_VERSION
	.align		4
        /*0000*/ 	.byte	0x04, 0x37
        /*0002*/ 	.short	(.L_107 - .L_106)
.L_106:
        /*0004*/ 	.word	0x00000082


	//----- nvinfo : EIATTR_KPARAM_INFO
	.align		4
.L_107:
        /*0008*/ 	.byte	0x04, 0x17
        /*000a*/ 	.short	(.L_109 - .L_108)
.L_108:
        /*000c*/ 	.word	0x00000000
        /*0010*/ 	.short	0x0006
        /*0012*/ 	.short	0x0028
        /*0014*/ 	.byte	0x00, 0xf0, 0x11, 0x00


	//----- nvinfo : EIATTR_KPARAM_INFO
	.align		4
.L_109:
        /*0018*/ 	.byte	0x04, 0x17
        /*001a*/ 	.short	(.L_111 - .L_110)
.L_110:
        /*001c*/ 	.word	0x00000000
        /*0020*/ 	.short	0x0005
        /*0022*/ 	.short	0x0024
        /*0024*/ 	.byte	0x00, 0xf0, 0x11, 0x00


	//----- nvinfo : EIATTR_KPARAM_INFO
	.align		4
.L_111:
        /*0028*/ 	.byte	0x04, 0x17
        /*002a*/ 	.short	(.L_113 - .L_112)
.L_112:
        /*002c*/ 	.word	0x00000000
        /*0030*/ 	.short	0x0004
        /*0032*/ 	.short	0x0020
        /*0034*/ 	.byte	0x00, 0xf0, 0x11, 0x00


	//----- nvinfo : EIATTR_KPARAM_INFO
	.align		4
.L_113:
        /*0038*/ 	.byte	0x04, 0x17
        /*003a*/ 	.short	(.L_115 - .L_114)
.L_114:
        /*003c*/ 	.word	0x00000000
        /*0040*/ 	.short	0x0003
        /*0042*/ 	.short	0x0018
        /*0044*/ 	.byte	0x00, 0xf5, 0x21, 0x00


	//----- nvinfo : EIATTR_KPARAM_INFO
	.align		4
.L_115:
        /*0048*/ 	.byte	0x04, 0x17
        /*004a*/ 	.short	(.L_117 - .L_116)
.L_116:
        /*004c*/ 	.word	0x00000000
        /*0050*/ 	.short	0x0002
        /*0052*/ 	.short	0x0010
        /*0054*/ 	.byte	0x00, 0xf5, 0x21, 0x00


	//----- nvinfo : EIATTR_KPARAM_INFO
	.align		4
.L_117:
        /*0058*/ 	.byte	0x04, 0x17
        /*005a*/ 	.short	(.L_119 - .L_118)
.L_118:
        /*005c*/ 	.word	0x00000000
        /*0060*/ 	.short	0x0001
        /*0062*/ 	.short	0x0008
        /*0064*/ 	.byte	0x00, 0xf5, 0x21, 0x00


	//----- nvinfo : EIATTR_KPARAM_INFO
	.align		4
.L_119:
        /*0068*/ 	.byte	0x04, 0x17
        /*006a*/ 	.short	(.L_121 - .L_120)
.L_120:
        /*006c*/ 	.word	0x00000000
        /*0070*/ 	.short	0x0000
        /*0072*/ 	.short	0x0000
        /*0074*/ 	.byte	0x00, 0xf5, 0x21, 0x00


	//----- nvinfo : EIATTR_SPARSE_MMA_MASK
	.align		4
.L_121:
        /*0078*/ 	.byte	0x03, 0x50
        /*007a*/ 	.short	0x0000


	//----- nvinfo : EIATTR_MAXREG_COUNT
	.align		4
        /*007c*/ 	.byte	0x03, 0x1b
        /*007e*/ 	.short	0x00ff


	//----- nvinfo : EIATTR_NUM_BARRIERS
	.align		4
        /*0080*/ 	.byte	0x02, 0x4c
        /*0082*/ 	.byte	0x01
	.zero		1


	//----- nvinfo : EIATTR_MERCURY_ISA_VERSION
	.align		4
        /*0084*/ 	.byte	0x03, 0x5f
        /*0086*/ 	.short	0x0101


	//----- nvinfo : EIATTR_VRC_CTA_INIT_COUNT
	.align		4
        /*0088*/ 	.byte	0x02, 0x4a
	.zero		1
	.zero		1


	//----- nvinfo : EIATTR_EXIT_INSTR_OFFSETS
	.align		4
        /*008c*/ 	.byte	0x04, 0x1c
        /*008e*/ 	.short	(.L_123 - .L_122)


	//   ....[0]....
.L_122:
        /*0090*/ 	.word	0x00000540


	//   ....[1]....
        /*0094*/ 	.word	0x000008a0


	//   ....[2]....
        /*0098*/ 	.word	0x00000c60


	//   ....[3]....
        /*009c*/ 	.word	0x00001000


	//   ....[4]....
        /*00a0*/ 	.word	0x000013d0


	//----- nvinfo : EIATTR_INDIRECT_BRANCH_TARGETS
	.align		4
.L_123:
        /*00a4*/ 	.byte	0x04, 0x34
        /*00a6*/ 	.short	(.L_125 - .L_124)


	//   ....[0]....
.L_124:
        /*00a8*/ 	.word	.L_x_104@srel
        /*00ac*/ 	.short	0x0
        /*00ae*/ 	.short	0x0
        /*00b0*/ 	.word	0x3
        /*00b4*/ 	.word	.L_x_105@srel
        /*00b8*/ 	.word	.L_x_106@srel
        /*00bc*/ 	.word	.L_x_20@srel


	//   ....[1]....
        /* <DEDUP_REMOVED lines=10> */


	//   ....[2]....
        /*00e4*/ 	.word	.L_x_115@srel
        /*00e8*/ 	.short	0x0
        /*00ea*/ 	.short	0x0
        /*00ec*/ 	.word	0x3
        /*00f0*/ 	.word	.L_x_116@srel
        /*00f4*/ 	.word	.L_x_117@srel
        /*00f8*/ 	.word	.L_x_22@srel


	//   ....[3]....
        /*00fc*/ 	.word	.L_x_119@srel
        /*0100*/ 	.short	0x0
        /*0102*/ 	.short	0x0
        /*0104*/ 	.word	0x3
        /*0108*/ 	.word	.L_x_120@srel
        /*010c*/ 	.word	.L_x_121@srel
        /*0110*/ 	.word	.L_x_25@srel


	//   ....[4]....
        /*0114*/ 	.word	.L_x_123@srel
        /*0118*/ 	.short	0x0
        /*011a*/ 	.short	0x0
        /*011c*/ 	.word	0x3
        /*0120*/ 	.word	.L_x_124@srel
        /*0124*/ 	.word	.L_x_125@srel
        /*0128*/ 	.word	.L_x_28@srel


	//----- nvinfo : EIATTR_CBANK_PARAM_SIZE
	.align		4
.L_125:
        /*012c*/ 	.byte	0x03, 0x19
        /*012e*/ 	.short	0x002c


	//----- nvinfo : EIATTR_PARAM_CBANK
	.align		4
        /*0130*/ 	.byte	0x04, 0x0a
        /*0132*/ 	.short	(.L_127 - .L_126)
	.align		4
.L_126:
        /*0134*/ 	.word	index@(.nv.constant0._Z26cu_scatter_histogram_naivePhS_PjS0_jjj)
        /*0138*/ 	.short	0x0380
        /*013a*/ 	.short	0x002c


	//----- nvinfo : EIATTR_SW_WAR
	.align		4
.L_127:
        /*013c*/ 	.byte	0x04, 0x36
        /*013e*/ 	.short	(.L_129 - .L_128)
.L_128:
        /*0140*/ 	.word	0x00000008
.L_129:


//--------------------- .nv.info._Z10cu_scatterPvS_Pjjj --------------------------
	.section	.nv.info._Z10cu_scatterPvS_Pjjj,"",@"SHT_CUDA_INFO"
	.sectionflags	@""
	.align	4


	//----- nvinfo : EIATTR_CUDA_API_VERSION
	.align		4
        /*0000*/ 	.byte	0x04, 0x37
        /*0002*/ 	.short	(.L_131 - .L_130)
.L_130:
        /*0004*/ 	.word	0x00000082


	//----- nvinfo : EIATTR_KPARAM_INFO
	.align		4
.L_131:
        /*0008*/ 	.byte	0x04, 0x17
        /*000a*/ 	.short	(.L_133 - .L_132)
.L_132:
        /*000c*/ 	.word	0x00000000
        /*0010*/ 	.short	0x0004
        /*0012*/ 	.short	0x001c
        /*0014*/ 	.byte	0x00, 0xf0, 0x11, 0x00


	//----- nvinfo : EIATTR_KPARAM_INFO
	.align		4
.L_133:
        /*0018*/ 	.byte	0x04, 0x17
        /*001a*/ 	.short	(.L_135 - .L_134)
.L_134:
        /*001c*/ 	.word	0x00000000
        /*0020*/ 	.short	0x0003
        /*0022*/ 	.short	0x0018
        /*0024*/ 	.byte	0x00, 0xf0, 0x11, 0x00


	//----- nvinfo : EIATTR_KPARAM_INFO
	.align		4
.L_135:
        /*0028*/ 	.byte	0x04, 0x17
        /*002a*/ 	.short	(.L_137 - .L_136)
.L_136:
        /*002c*/ 	.word	0x00000000
        /*0030*/ 	.short	0x0002
        /*0032*/ 	.short	0x0010
        /*0034*/ 	.byte	0x00, 0xf5, 0x21, 0x00


	//----- nvinfo : EIATTR_KPARAM_INFO
	.align		4
.L_137:
        /*0038*/ 	.byte	0x04, 0x17
        /*003a*/ 	.short	(.L_139 - .L_138)
.L_138:
        /*003c*/ 	.word	0x00000000
        /*0040*/ 	.short	0x0001
        /*0042*/ 	.short	0x0008
        /*0044*/ 	.byte	0x00, 0xf5, 0x21, 0x00


	//----- nvinfo : EIATTR_KPARAM_INFO
	.align		4
.L_139:
        /*0048*/ 	.byte	0x04, 0x17
        /*004a*/ 	.short	(.L_141 - .L_140)
.L_140:
        /*004c*/ 	.word	0x00000000
        /*0050*/ 	.short	0x0000
        /*0052*/ 	.short	0x0000
        /*0054*/ 	.byte	0x00, 0xf5, 0x21, 0x00


	//----- nvinfo : EIATTR_SPARSE_MMA_MASK
	.align		4
.L_141:
        /*0058*/ 	.byte	0x03, 0x50
        /*005a*/ 	.short	0x0000


	//----- nvinfo : EIATTR_MAXREG_COUNT
	.align		4
        /*005c*/ 	.byte	0x03, 0x1b
        /*005e*/ 	.short	0x00ff


	//----- nvinfo : EIATTR_MERCURY_ISA_VERSION
	.align		4
        /*0060*/ 	.byte	0x03, 0x5f
        /*0062*/ 	.short	0x0101


	//----- nvinfo : EIATTR_VRC_CTA_INIT_COUNT
	.align		4
        /*0064*/ 	.byte	0x02, 0x4a
	.zero		1
	.zero		1


	//----- nvinfo : EIATTR_EXIT_INSTR_OFFSETS
	.align		4
        /*0068*/ 	.byte	0x04, 0x1c
        /*006a*/ 	.short	(.L_143 - .L_142)


	//   ....[0]....
.L_142:
        /*006c*/ 	.word	0x00000070


	//   ....[1]....
        /*0070*/ 	.word	0x000001b0


	//   ....[2]....
        /*0074*/ 	.word	0x00000230


	//   ....[3]....
        /*0078*/ 	.word	0x00000300


	//   ....[4]....
        /*007c*/ 	.word	0x00000370


	//----- nvinfo : EIATTR_INDIRECT_BRANCH_TARGETS
	.align		4
.L_143:
        /*0080*/ 	.byte	0x04, 0x34
        /*0082*/ 	.short	(.L_145 - .L_144)


	//   ....[0]....
.L_144:
        /*0084*/ 	.word	.L_x_127@srel
        /*0088*/ 	.short	0x0
        /*008a*/ 	.short	0x0
        /*008c*/ 	.word	0x3
        /*0090*/ 	.word	.L_x_128@srel
        /*0094*/ 	.word	.L_x_129@srel
        /*0098*/ 	.word	.L_x_130@srel


	//   ....[1]....
        /* <DEDUP_REMOVED lines=10> */


	//----- nvinfo : EIATTR_CBANK_PARAM_SIZE
	.align		4
.L_145:
        /*00c0*/ 	.byte	0x03, 0x19
        /*00c2*/ 	.short	0x0020


	//----- nvinfo : EIATTR_PARAM_CBANK
	.align		4
        /*00c4*/ 	.byte	0x04, 0x0a
        /*00c6*/ 	.short	(.L_147 - .L_146)
	.align		4
.L_146:
        /*00c8*/ 	.word	index@(.nv.constant0._Z10cu_scatterPvS_Pjjj)
        /*00cc*/ 	.short	0x0380
        /*00ce*/ 	.short	0x0020


	//----- nvinfo : EIATTR_SW_WAR
	.align		4
.L_147:
        /*00d0*/ 	.byte	0x04, 0x36
        /*00d2*/ 	.short	(.L_149 - .L_148)
.L_148:
        /*00d4*/ 	.word	0x00000008
.L_149:


//--------------------- .nv.info._Z18cu_compute_indicesPhPjS0_S0_jjj --------------------------
	.section	.nv.info._Z18cu_compute_indicesPhPjS0_S0_jjj,"",@"SHT_CUDA_INFO"
	.sectionflags	@""
	.align	4


	//----- nvinfo : EIATTR_CUDA_API_VERSION
	.align		4
        /*0000*/ 	.byte	0x04, 0x37
        /*0002*/ 	.short	(.L_151 - .L_150)
.L_150:
        /*0004*/ 	.word	0x00000082


	//----- nvinfo : EIATTR_KPARAM_INFO
	.align		4
.L_151:
        /*0008*/ 	.byte	0x04, 0x17
        /*000a*/ 	.short	(.L_153 - .L_152)
.L_152:
        /*000c*/ 	.word	0x00000000
        /*0010*/ 	.short	0x0006
        /*0012*/ 	.short	0x0028
        /*0014*/ 	.byte	0x00, 0xf0, 0x11, 0x00


	//----- nvinfo : EIATTR_KPARAM_INFO
	.align		4
.L_153:
        /*0018*/ 	.byte	0x04, 0x17
        /*001a*/ 	.short	(.L_155 - .L_154)
.L_154:
        /*001c*/ 	.word	0x00000000
        /*0020*/ 	.short	0x0005
        /*0022*/ 	.short	0x0024
        /*0024*/ 	.byte	0x00, 0xf0, 0x11, 0x00


	//----- nvinfo : EIATTR_KPARAM_INFO
	.align		4
.L_155:
        /*0028*/ 	.byte	0x04, 0x17
        /*002a*/ 	.short	(.L_157 - .L_156)
.L_156:
        /*002c*/ 	.word	0x00000000
        /*0030*/ 	.short	0x0004
        /*0032*/ 	.short	0x0020
        /*0034*/ 	.byte	0x00, 0xf0, 0x11, 0x00


	//----- nvinfo : EIATTR_KPARAM_INFO
	.align		4
.L_157:
        /*0038*/ 	.byte	0x04, 0x17
        /*003a*/ 	.short	(.L_159 - .L_158)
.L_158:
        /*003c*/ 	.word	0x00000000
        /*0040*/ 	.short	0x0003
        /*0042*/ 	.short	0x0018
        /*0044*/ 	.byte	0x00, 0xf5, 0x21, 0x00


	//----- nvinfo : EIATTR_KPARAM_INFO
	.align		4
.L_159:
        /*0048*/ 	.byte	0x04, 0x17
        /*004a*/ 	.short	(.L_161 - .L_160)
.L_160:
        /*004c*/ 	.word	0x00000000
        /*0050*/ 	.short	0x0002
        /*0052*/ 	.short	0x0010
        /*0054*/ 	.byte	0x00, 0xf5, 0x21, 0x00


	//----- nvinfo : EIATTR_KPARAM_INFO
	.align		4
.L_161:
        /*0058*/ 	.byte	0x04, 0x17
        /*005a*/ 	.short	(.L_163 - .L_162)
.L_162:
        /*005c*/ 	.word	0x00000000
        /*0060*/ 	.short	0x0001
        /*0062*/ 	.short	0x0008
        /*0064*/ 	.byte	0x00, 0xf5, 0x21, 0x00


	//----- nvinfo : EIATTR_KPARAM_INFO
	.align		4
.L_163:
        /*0068*/ 	.byte	0x04, 0x17
        /*006a*/ 	.short	(.L_165 - .L_164)
.L_164:
        /*006c*/ 	.word	0x00000000
        /*0070*/ 	.short	0x0000
        /*0072*/ 	.short	0x0000
        /*0074*/ 	.byte	0x00, 0xf5, 0x21, 0x00


	//----- nvinfo : EIATTR_SPARSE_MMA_MASK
	.align		4
.L_165:
        /*0078*/ 	.byte	0x03, 0x50
        /*007a*/ 	.short	0x0000


	//----- nvinfo : EIATTR_MAXREG_COUNT
	.align		4
        /*007c*/ 	.byte	0x03, 0x1b
        /*007e*/ 	.short	0x00ff


	//----- nvinfo : EIATTR_NUM_BARRIERS
	.align		4
        /*0080*/ 	.byte	0x02, 0x4c
        /*0082*/ 	.byte	0x01
	.zero		1


	//----- nvinfo : EIATTR_MERCURY_ISA_VERSION
	.align		4
        /*0084*/ 	.byte	0x03, 0x5f
        /*0086*/ 	.short	0x0101


	//----- nvinfo : EIATTR_VRC_CTA_INIT_COUNT
	.align		4
        /*0088*/ 	.byte	0x02, 0x4a
	.zero		1
	.zero		1


	//----- nvinfo : EIATTR_EXIT_INSTR_OFFSETS
	.align		4
        /*008c*/ 	.byte	0x04, 0x1c
        /*008e*/ 	.short	(.L_167 - .L_166)


	//   ....[0]....
.L_166:
        /*0090*/ 	.word	0x00000ef0


	//   ....[1]....
        /*0094*/ 	.word	0x00000fc0


	//----- nvinfo : EIATTR_CRS_STACK_SIZE
	.align		4
.L_167:
        /*0098*/ 	.byte	0x04, 0x1e
        /*009a*/ 	.short	(.L_169 - .L_168)
.L_168:
        /*009c*/ 	.word	0x00000000


	//----- nvinfo : EIATTR_CBANK_PARAM_SIZE
	.align		4
.L_169:
        /*00a0*/ 	.byte	0x03, 0x19
        /*00a2*/ 	.short	0x002c


	//----- nvinfo : EIATTR_PARAM_CBANK
	.align		4
        /*00a4*/ 	.byte	0x04, 0x0a
        /*00a6*/ 	.short	(.L_171 - .L_170)
	.align		4
.L_170:
        /*00a8*/ 	.word	index@(.nv.constant0._Z18cu_compute_indicesPhPjS0_S0_jjj)
        /*00ac*/ 	.short	0x0380
        /*00ae*/ 	.short	0x002c


	//----- nvinfo : EIATTR_SW_WAR
	.align		4
.L_171:
        /*00b0*/ 	.byte	0x04, 0x36
        /*00b2*/ 	.short	(.L_173 - .L_172)
.L_172:
        /*00b4*/ 	.word	0x00000008
.L_173:


//--------------------- .nv.info._Z24cu_compute_indices_naivePhPjS0_S0_jjj --------------------------
	.section	.nv.info._Z24cu_compute_indices_naivePhPjS0_S0_jjj,"",@"SHT_CUDA_INFO"
	.sectionflags	@""
	.align	4


	//----- nvinfo : EIATTR_CUDA_API_VERSION
	.align		4
        /*0000*/ 	.byte	0x04, 0x37
        /*0002*/ 	.short	(.L_175 - .L_174)
.L_174:
        /*0004*/ 	.word	0x00000082


	//----- nvinfo : EIATTR_KPARAM_INFO
	.align		4
.L_175:
        /*0008*/ 	.byte	0x04, 0x17
        /*000a*/ 	.short	(.L_177 - .L_176)
.L_176:
        /*000c*/ 	.word	0x00000000
        /*0010*/ 	.short	0x0006
        /*0012*/ 	.short	0x0028
        /*0014*/ 	.byte	0x00, 0xf0, 0x11, 0x00


	//----- nvinfo : EIATTR_KPARAM_INFO
	.align		4
.L_177:
        /*0018*/ 	.byte	0x04, 0x17
        /*001a*/ 	.short	(.L_179 - .L_178)
.L_178:
        /*001c*/ 	.word	0x00000000
        /*0020*/ 	.short	0x0005
        /*0022*/ 	.short	0x0024
        /*0024*/ 	.byte	0x00, 0xf0, 0x11, 0x00


	//----- nvinfo : EIATTR_KPARAM_INFO
	.align		4
.L_179:
        /*0028*/ 	.byte	0x04, 0x17
        /*002a*/ 	.short	(.L_181 - .L_180)
.L_180:
        /*002c*/ 	.word	0x00000000
        /*0030*/ 	.short	0x0004
        /*0032*/ 	.short	0x0020
        /*0034*/ 	.byte	0x00, 0xf0, 0x11, 0x00


	//----- nvinfo : EIATTR_KPARAM_INFO
	.align		4
.L_181:
        /*0038*/ 	.byte	0x04, 0x17
        /*003a*/ 	.short	(.L_183 - .L_182)
.L_182:
        /*003c*/ 	.word	0x00000000
        /*0040*/ 	.short	0x0003
        /*0042*/ 	.short	0x0018
        /*0044*/ 	.byte	0x00, 0xf5, 0x21, 0x00


	//----- nvinfo : EIATTR_KPARAM_INFO
	.align		4
.L_183:
        /*0048*/ 	.byte	0x04, 0x17
        /*004a*/ 	.short	(.L_185 - .L_184)
.L_184:
        /*004c*/ 	.word	0x00000000
        /*0050*/ 	.short	0x0002
        /*0052*/ 	.short	0x0010
        /*0054*/ 	.byte	0x00, 0xf5, 0x21, 0x00


	//----- nvinfo : EIATTR_KPARAM_INFO
	.align		4
.L_185:
        /*0058*/ 	.byte	0x04, 0x17
        /*005a*/ 	.short	(.L_187 - .L_186)
.L_186:
        /*005c*/ 	.word	0x00000000
        /*0060*/ 	.short	0x0001
        /*0062*/ 	.short	0x0008
        /*0064*/ 	.byte	0x00, 0xf5, 0x21, 0x00


	//----- nvinfo : EIATTR_KPARAM_INFO
	.align		4
.L_187:
        /*0068*/ 	.byte	0x04, 0x17
        /*006a*/ 	.short	(.L_189 - .L_188)
.L_188:
        /*006c*/ 	.word	0x00000000
        /*0070*/ 	.short	0x0000
        /*0072*/ 	.short	0x0000
        /*0074*/ 	.byte	0x00, 0xf5, 0x21, 0x00


	//----- nvinfo : EIATTR_SPARSE_MMA_MASK
	.align		4
.L_189:
        /*0078*/ 	.byte	0x03, 0x50
        /*007a*/ 	.short	0x0000


	//----- nvinfo : EIATTR_MAXREG_COUNT
	.align		4
        /*007c*/ 	.byte	0x03, 0x1b
        /*007e*/ 	.short	0x00ff


	//----- nvinfo : EIATTR_MERCURY_ISA_VERSION
	.align		4
        /*0080*/ 	.byte	0x03, 0x5f
        /*0082*/ 	.short	0x0101


	//----- nvinfo : EIATTR_VRC_CTA_INIT_COUNT
	.align		4
        /*0084*/ 	.byte	0x02, 0x4a
	.zero		1
	.zero		1


	//----- nvinfo : EIATTR_EXIT_INSTR_OFFSETS
	.align		4
        /*0088*/ 	.byte	0x04, 0x1c
        /*008a*/ 	.short	(.L_191 - .L_190)


	//   ....[0]....
.L_190:
        /*008c*/ 	.word	0x00000510


	//   ....[1]....
        /*0090*/ 	.word	0x00000650


	//   ....[2]....
        /*0094*/ 	.word	0x00000770


	//   ....[3]....
        /*0098*/ 	.word	0x00000890


	//   ....[4]....
        /*009c*/ 	.word	0x000009b0


	//   ....[5]....
        /*00a0*/ 	.word	0x00000ad0


	//   ....[6]....
        /*00a4*/ 	.word	0x00000bf0


	//   ....[7]....
        /*00a8*/ 	.word	0x00000d10


	//   ....[8]....
        /*00ac*/ 	.word	0x00000e40


	//----- nvinfo : EIATTR_CBANK_PARAM_SIZE
	.align		4
.L_191:
        /*00b0*/ 	.byte	0x03, 0x19
        /*00b2*/ 	.short	0x002c


	//----- nvinfo : EIATTR_PARAM_CBANK
	.align		4
        /*00b4*/ 	.byte	0x04, 0x0a
        /*00b6*/ 	.short	(.L_193 - .L_192)
	.align		4
.L_192:
        /*00b8*/ 	.word	index@(.nv.constant0._Z24cu_compute_indices_naivePhPjS0_S0_jjj)
        /*00bc*/ 	.short	0x0380
        /*00be*/ 	.short	0x002c


	//----- nvinfo : EIATTR_SW_WAR
	.align		4
.L_193:
        /*00c0*/ 	.byte	0x04, 0x36
        /*00c2*/ 	.short	(.L_195 - .L_194)
.L_194:
        /*00c4*/ 	.word	0x00000008
.L_195:


//--------------------- .nv.info._Z20cu_scan_bucket_indexPj --------------------------
	.section	.nv.info._Z20cu_scan_bucket_indexPj,"",@"SHT_CUDA_INFO"
	.sectionflags	@""
	.align	4


	//----- nvinfo : EIATTR_CUDA_API_VERSION
	.align		4
        /*0000*/ 	.byte	0x04, 0x37
        /*0002*/ 	.short	(.L_197 - .L_196)
.L_196:
        /*0004*/ 	.word	0x00000082


	//----- nvinfo : EIATTR_KPARAM_INFO
	.align		4
.L_197:
        /*0008*/ 	.byte	0x04, 0x17
        /*000a*/ 	.short	(.L_199 - .L_198)
.L_198:
        /*000c*/ 	.word	0x00000000
        /*0010*/ 	.short	0x0000
        /*0012*/ 	.short	0x0000
        /*0014*/ 	.byte	0x00, 0xf5, 0x21, 0x00


	//----- nvinfo : EIATTR_SPARSE_MMA_MASK
	.align		4
.L_199:
        /*0018*/ 	.byte	0x03, 0x50
        /*001a*/ 	.short	0x0000


	//----- nvinfo : EIATTR_MAXREG_COUNT
	.align		4
        /*001c*/ 	.byte	0x03, 0x1b
        /*001e*/ 	.short	0x00ff


	//----- nvinfo : EIATTR_NUM_BARRIERS
	.align		4
        /*0020*/ 	.byte	0x02, 0x4c
        /*0022*/ 	.byte	0x01
	.zero		1


	//----- nvinfo : EIATTR_MERCURY_ISA_VERSION
	.align		4
        /*0024*/ 	.byte	0x03, 0x5f
        /*0026*/ 	.short	0x0101


	//----- nvinfo : EIATTR_COOP_GROUP_MASK_REGIDS
	.align		4
        /*0028*/ 	.byte	0x04, 0x29
        /*002a*/ 	.short	(.L_201 - .L_200)


	//   ....[0]....
.L_200:
        /*002c*/ 	.word	0xffffffff


	//   ....[1]....
        /*0030*/ 	.word	0xffffffff


	//   ....[2]....
        /*0034*/ 	.word	0xffffffff


	//   ....[3]....
        /*0038*/ 	.word	0xffffffff


	//   ....[4]....
        /*003c*/ 	.word	0xffffffff


	//   ....[5]....
        /*0040*/ 	.word	0x05000012


	//   ....[6]....
        /*0044*/ 	.word	0x05000012


	//   ....[7]....
        /*0048*/ 	.word	0x05000012


	//   ....[8]....
        /*004c*/ 	.word	0x05000012


	//   ....[9]....
        /*0050*/ 	.word	0x05000012


	//----- nvinfo : EIATTR_COOP_GROUP_INSTR_OFFSETS
	.align		4
.L_201:
        /*0054*/ 	.byte	0x04, 0x28
        /*0056*/ 	.short	(.L_203 - .L_202)


	//   ....[0]....
.L_202:
        /*0058*/ 	.word	0x000001e0


	//   ....[1]....
        /*005c*/ 	.word	0x00000200


	//   ....[2]....
        /*0060*/ 	.word	0x00000220


	//   ....[3]....
        /*0064*/ 	.word	0x00000240


	//   ....[4]....
        /*0068*/ 	.word	0x00000260


	//   ....[5]....
        /*006c*/ 	.word	0x00000430


	//   ....[6]....
        /*0070*/ 	.word	0x000004a0


	//   ....[7]....
        /*0074*/ 	.word	0x00000510


	//   ....[8]....
        /*0078*/ 	.word	0x00000580


	//   ....[9]....
        /*007c*/ 	.word	0x000005f0


	//----- nvinfo : EIATTR_VRC_CTA_INIT_COUNT
	.align		4
.L_203:
        /*0080*/ 	.byte	0x02, 0x4a
	.zero		1
	.zero		1


	//----- nvinfo : EIATTR_EXIT_INSTR_OFFSETS
	.align		4
        /*0084*/ 	.byte	0x04, 0x1c
        /*0086*/ 	.short	(.L_205 - .L_204)


	//   ....[0]....
.L_204:
        /*0088*/ 	.word	0x000003d0


	//----- nvinfo : EIATTR_CRS_STACK_SIZE
	.align		4
.L_205:
        /*008c*/ 	.byte	0x04, 0x1e
        /*008e*/ 	.short	(.L_207 - .L_206)
.L_206:
        /*0090*/ 	.word	0x00000000


	//----- nvinfo : EIATTR_CBANK_PARAM_SIZE
	.align		4
.L_207:
        /*0094*/ 	.byte	0x03, 0x19
        /*0096*/ 	.short	0x0008


	//----- nvinfo : EIATTR_PARAM_CBANK
	.align		4
        /*0098*/ 	.byte	0x04, 0x0a
        /*009a*/ 	.short	(.L_209 - .L_208)
	.align		4
.L_208:
        /*009c*/ 	.word	index@(.nv.constant0._Z20cu_scan_bucket_indexPj)
        /*00a0*/ 	.short	0x0380
        /*00a2*/ 	.short	0x0008


	//----- nvinfo : EIATTR_SW_WAR
	.align		4
.L_209:
        /*00a4*/ 	.byte	0x04, 0x36
        /*00a6*/ 	.short	(.L_211 - .L_210)
.L_210:
        /*00a8*/ 	.word	0x00000008
.L_211:


//--------------------- .nv.info._Z17cu_scan_histogramPjS_j --------------------------
	.section	.nv.info._Z17cu_scan_histogramPjS_j,"",@"SHT_CUDA_INFO"
	.sectionflags	@""
	.align	4


	//----- nvinfo : EIATTR_CUDA_API_VERSION
	.align		4
        /*0000*/ 	.byte	0x04, 0x37
        /*0002*/ 	.short	(.L_213 - .L_212)
.L_212:
        /*0004*/ 	.word	0x00000082


	//----- nvinfo : EIATTR_KPARAM_INFO
	.align		4
.L_213:
        /*0008*/ 	.byte	0x04, 0x17
        /*000a*/ 	.short	(.L_215 - .L_214)
.L_214:
        /*000c*/ 	.word	0x00000000
        /*0010*/ 	.short	0x0002
        /*0012*/ 	.short	0x0010
        /*0014*/ 	.byte	0x00, 0xf0, 0x11, 0x00


	//----- nvinfo : EIATTR_KPARAM_INFO
	.align		4
.L_215:
        /*0018*/ 	.byte	0x04, 0x17
        /*001a*/ 	.short	(.L_217 - .L_216)
.L_216:
        /*001c*/ 	.word	0x00000000
        /*0020*/ 	.short	0x0001
        /*0022*/ 	.short	0x0008
        /*0024*/ 	.byte	0x00, 0xf5, 0x21, 0x00


	//----- nvinfo : EIATTR_KPARAM_INFO
	.align		4
.L_217:
        /*0028*/ 	.byte	0x04, 0x17
        /*002a*/ 	.short	(.L_219 - .L_218)
.L_218:
        /*002c*/ 	.word	0x00000000
        /*0030*/ 	.short	0x0000
        /*0032*/ 	.short	0x0000
        /*0034*/ 	.byte	0x00, 0xf5, 0x21, 0x00


	//----- nvinfo : EIATTR_SPARSE_MMA_MASK
	.align		4
.L_219:
        /*0038*/ 	.byte	0x03, 0x50
        /*003a*/ 	.short	0x0000


	//----- nvinfo : EIATTR_MAXREG_COUNT
	.align		4
        /*003c*/ 	.byte	0x03, 0x1b
        /*003e*/ 	.short	0x00ff


	//----- nvinfo : EIATTR_NUM_BARRIERS
	.align		4
        /*0040*/ 	.byte	0x02, 0x4c
        /*0042*/ 	.byte	0x01
	.zero		1


	//----- nvinfo : EIATTR_MERCURY_ISA_VERSION
	.align		4
        /*0044*/ 	.byte	0x03, 0x5f
        /*0046*/ 	.short	0x0101


	//----- nvinfo : EIATTR_COOP_GROUP_MASK_REGIDS
	.align		4
        /*0048*/ 	.byte	0x04, 0x29
        /*004a*/ 	.short	(.L_221 - .L_220)


	//   ....[0]....
.L_220:
        /*004c*/ 	.word	0xffffffff


	//   ....[1]....
        /*0050*/ 	.word	0xffffffff


	//   ....[2]....
        /*0054*/ 	.word	0xffffffff


	//   ....[3]....
        /*0058*/ 	.word	0xffffffff


	//   ....[4]....
        /*005c*/ 	.word	0xffffffff


	//   ....[5]....
        /*0060*/ 	.word	0xffffffff


	//   ....[6]....
        /*0064*/ 	.word	0xffffffff


	//   ....[7]....
        /*0068*/ 	.word	0xffffffff


	//   ....[8]....
        /*006c*/ 	.word	0xffffffff


	//   ....[9]....
        /*0070*/ 	.word	0xffffffff


	//   ....[10]....
        /*0074*/ 	.word	0xffffffff


	//   ....[11]....
        /*0078*/ 	.word	0xffffffff


	//   ....[12]....
        /*007c*/ 	.word	0xffffffff


	//   ....[13]....
        /*0080*/ 	.word	0xffffffff


	//   ....[14]....
        /*0084*/ 	.word	0xffffffff


	//   ....[15]....
        /*0088*/ 	.word	0xffffffff


	//   ....[16]....
        /*008c*/ 	.word	0xffffffff


	//   ....[17]....
        /*0090*/ 	.word	0xffffffff


	//   ....[18]....
        /*0094*/ 	.word	0x0500000a


	//   ....[19]....
        /*0098*/ 	.word	0x0500000a


	//   ....[20]....
        /*009c*/ 	.word	0x0500000a


	//   ....[21]....
        /*00a0*/ 	.word	0x0500000a


	//   ....[22]....
        /*00a4*/ 	.word	0x0500000a


	//   ....[23]....
        /*00a8*/ 	.word	0x0500000a


	//   ....[24]....
        /*00ac*/ 	.word	0x0500000a


	//   ....[25]....
        /*00b0*/ 	.word	0x0500000a


	//   ....[26]....
        /*00b4*/ 	.word	0x0500000a


	//   ....[27]....
        /*00b8*/ 	.word	0x0500000a


	//   ....[28]....
        /*00bc*/ 	.word	0x0500000a


	//   ....[29]....
        /*00c0*/ 	.word	0x0500000a


	//   ....[30]....
        /*00c4*/ 	.word	0x0500000a


	//   ....[31]....
        /*00c8*/ 	.word	0x0500000a


	//   ....[32]....
        /*00cc*/ 	.word	0x0500000a


	//----- nvinfo : EIATTR_COOP_GROUP_INSTR_OFFSETS
	.align		4
.L_221:
        /*00d0*/ 	.byte	0x04, 0x28
        /*00d2*/ 	.short	(.L_223 - .L_222)


	//   ....[0]....
.L_222:
        /*00d4*/ 	.word	0x00000380


	//   ....[1]....
        /*00d8*/ 	.word	0x000003a0


	//   ....[2]....
        /*00dc*/ 	.word	0x000003c0


	//   ....[3]....
        /*00e0*/ 	.word	0x000003e0


	//   ....[4]....
        /*00e4*/ 	.word	0x00000400


	//   ....[5]....
        /*00e8*/ 	.word	0x00000450


	//   ....[6]....
        /*00ec*/ 	.word	0x000007f0


	//   ....[7]....
        /*00f0*/ 	.word	0x00000810


	//   ....[8]....
        /*00f4*/ 	.word	0x00000830


	//   ....[9]....
        /*00f8*/ 	.word	0x00000850


	//   ....[10]....
        /*00fc*/ 	.word	0x00000870


	//   ....[11]....
        /*0100*/ 	.word	0x000008b0


	//   ....[12]....
        /*0104*/ 	.word	0x00000c70


	//   ....[13]....
        /*0108*/ 	.word	0x00000c90


	//   ....[14]....
        /*010c*/ 	.word	0x00000cb0


	//   ....[15]....
        /*0110*/ 	.word	0x00000cd0


	//   ....[16]....
        /*0114*/ 	.word	0x00000cf0


	//   ....[17]....
        /*0118*/ 	.word	0x00000d40


	//   ....[18]....
        /*011c*/ 	.word	0x00000fa0


	//   ....[19]....
        /*0120*/ 	.word	0x00001010


	//   ....[20]....
        /*0124*/ 	.word	0x00001080


	//   ....[21]....
        /*0128*/ 	.word	0x000010f0


	//   ....[22]....
        /*012c*/ 	.word	0x00001160


	//   ....[23]....
        /*0130*/ 	.word	0x000011e0


	//   ....[24]....
        /*0134*/ 	.word	0x00001250


	//   ....[25]....
        /*0138*/ 	.word	0x000012c0


	//   ....[26]....
        /*013c*/ 	.word	0x00001330


	//   ....[27]....
        /*0140*/ 	.word	0x000013a0


	//   ....[28]....
        /*0144*/ 	.word	0x00001420


	//   ....[29]....
        /*0148*/ 	.word	0x00001490


	//   ....[30]....
        /*014c*/ 	.word	0x00001500


	//   ....[31]....
        /*0150*/ 	.word	0x00001570


	//   ....[32]....
        /*0154*/ 	.word	0x000015e0


	//----- nvinfo : EIATTR_VRC_CTA_INIT_COUNT
	.align		4
.L_223:
        /*0158*/ 	.byte	0x02, 0x4a
	.zero		1
	.zero		1


	//----- nvinfo : EIATTR_EXIT_INSTR_OFFSETS
	.align		4
        /*015c*/ 	.byte	0x04, 0x1c
        /*015e*/ 	.short	(.L_225 - .L_224)


	//   ....[0]....
.L_224:
        /*0160*/ 	.word	0x00000ef0


	//   ....[1]....
        /*0164*/ 	.word	0x00000f40


	//----- nvinfo : EIATTR_CRS_STACK_SIZE
	.align		4
.L_225:
        /*0168*/ 	.byte	0x04, 0x1e
        /*016a*/ 	.short	(.L_227 - .L_226)
.L_226:
        /*016c*/ 	.word	0x00000000


	//----- nvinfo : EIATTR_CBANK_PARAM_SIZE
	.align		4
.L_227:
        /*0170*/ 	.byte	0x03, 0x19
        /*0172*/ 	.short	0x0014


	//----- nvinfo : EIATTR_PARAM_CBANK
	.align		4
        /*0174*/ 	.byte	0x04, 0x0a
        /*0176*/ 	.short	(.L_229 - .L_228)
	.align		4
.L_228:
        /*0178*/ 	.word	index@(.nv.constant0._Z17cu_scan_histogramPjS_j)
        /*017c*/ 	.short	0x0380
        /*017e*/ 	.short	0x0014


	//----- nvinfo : EIATTR_SW_WAR
	.align		4
.L_229:
        /*0180*/ 	.byte	0x04, 0x36
        /*0182*/ 	.short	(.L_231 - .L_230)
.L_230:
        /*0184*/ 	.word	0x00000008
.L_231:


//--------------------- .nv.info._Z18cu_build_histogramPhPjjjj --------------------------
	.section	.nv.info._Z18cu_build_histogramPhPjjjj,"",@"SHT_CUDA_INFO"
	.sectionflags	@""
	.align	4


	//----- nvinfo : EIATTR_CUDA_API_VERSION
	.align		4
        /*0000*/ 	.byte	0x04, 0x37
        /*0002*/ 	.short	(.L_233 - .L_232)
.L_232:
        /*0004*/ 	.word	0x00000082


	//----- nvinfo : EIATTR_KPARAM_INFO
	.align		4
.L_233:
        /*0008*/ 	.byte	0x04, 0x17
        /*000a*/ 	.short	(.L_235 - .L_234)
.L_234:
        /*000c*/ 	.word	0x00000000
        /*0010*/ 	.short	0x0004
        /*0012*/ 	.short	0x0018
        /*0014*/ 	.byte	0x00, 0xf0, 0x11, 0x00


	//----- nvinfo : EIATTR_KPARAM_INFO
	.align		4
.L_235:
        /*0018*/ 	.byte	0x04, 0x17
        /*001a*/ 	.short	(.L_237 - .L_236)
.L_236:
        /*001c*/ 	.word	0x00000000
        /*0020*/ 	.short	0x0003
        /*0022*/ 	.short	0x0014
        /*0024*/ 	.byte	0x00, 0xf0, 0x11, 0x00


	//----- nvinfo : EIATTR_KPARAM_INFO
	.align		4
.L_237:
        /*0028*/ 	.byte	0x04, 0x17
        /*002a*/ 	.short	(.L_239 - .L_238)
.L_238:
        /*002c*/ 	.word	0x00000000
        /*0030*/ 	.short	0x0002
        /*0032*/ 	.short	0x0010
        /*0034*/ 	.byte	0x00, 0xf0, 0x11, 0x00


	//----- nvinfo : EIATTR_KPARAM_INFO
	.align		4
.L_239:
        /*0038*/ 	.byte	0x04, 0x17
        /*003a*/ 	.short	(.L_241 - .L_240)
.L_240:
        /*003c*/ 	.word	0x00000000
        /*0040*/ 	.short	0x0001
        /*0042*/ 	.short	0x0008
        /*0044*/ 	.byte	0x00, 0xf5, 0x21, 0x00


	//----- nvinfo : EIATTR_KPARAM_INFO
	.align		4
.L_241:
        /*0048*/ 	.byte	0x04, 0x17
        /*004a*/ 	.short	(.L_243 - .L_242)
.L_242:
        /*004c*/ 	.word	0x00000000
        /*0050*/ 	.short	0x0000
        /*0052*/ 	.short	0x0000
        /*0054*/ 	.byte	0x00, 0xf5, 0x21, 0x00


	//----- nvinfo : EIATTR_SPARSE_MMA_MASK
	.align		4
.L_243:
        /*0058*/ 	.byte	0x03, 0x50
        /*005a*/ 	.short	0x0000


	//----- nvinfo : EIATTR_MAXREG_COUNT
	.align		4
        /*005c*/ 	.byte	0x03, 0x1b
        /*005e*/ 	.short	0x00ff


	//----- nvinfo : EIATTR_NUM_BARRIERS
	.align		4
        /*0060*/ 	.byte	0x02, 0x4c
        /*0062*/ 	.byte	0x01
	.zero		1


	//----- nvinfo : EIATTR_MERCURY_ISA_VERSION
	.align		4
        /*0064*/ 	.byte	0x03, 0x5f
        /*0066*/ 	.short	0x0101


	//----- nvinfo : EIATTR_VRC_CTA_INIT_COUNT
	.align		4
        /*0068*/ 	.byte	0x02, 0x4a
	.zero		1
	.zero		1


	//----- nvinfo : EIATTR_EXIT_INSTR_OFFSETS
	.align		4
        /*006c*/ 	.byte	0x04, 0x1c
        /*006e*/ 	.short	(.L_245 - .L_244)


	//   ....[0]....
.L_244:
        /*0070*/ 	.word	0x00000200


	//----- nvinfo : EIATTR_CRS_STACK_SIZE
	.align		4
.L_245:
        /*0074*/ 	.byte	0x04, 0x1e
        /*0076*/ 	.short	(.L_247 - .L_246)
.L_246:
        /*0078*/ 	.word	0x00000000


	//----- nvinfo : EIATTR_CBANK_PARAM_SIZE
	.align		4
.L_247:
        /*007c*/ 	.byte	0x03, 0x19
        /*007e*/ 	.short	0x001c


	//----- nvinfo : EIATTR_PARAM_CBANK
	.align		4
        /*0080*/ 	.byte	0x04, 0x0a
        /*0082*/ 	.short	(.L_249 - .L_248)
	.align		4
.L_248:
        /*0084*/ 	.word	index@(.nv.constant0._Z18cu_build_histogramPhPjjjj)
        /*0088*/ 	.short	0x0380
        /*008a*/ 	.short	0x001c


	//----- nvinfo : EIATTR_SW_WAR
	.align		4
.L_249:
        /*008c*/ 	.byte	0x04, 0x36
        /*008e*/ 	.short	(.L_251 - .L_250)
.L_250:
        /*0090*/ 	.word	0x00000008
.L_251:


//--------------------- .nv.callgraph             --------------------------
	.section	.nv.callgraph,"",@"SHT_CUDA_CALLGRAPH"
	.align	4
	.sectionentsize	8
	.align		4
        /*0000*/ 	.word	0x00000000
	.align		4
        /*0004*/ 	.word	0xffffffff
	.align		4
        /*0008*/ 	.word	0x00000000
	.align		4
        /*000c*/ 	.word	0xfffffffe
	.align		4
        /*0010*/ 	.word	0x00000000
	.align		4
        /*0014*/ 	.word	0xfffffffd
	.align		4
        /*0018*/ 	.word	0x00000000
	.align		4
        /*001c*/ 	.word	0xfffffffc


//--------------------- .nv.constant4             --------------------------
	.section	.nv.constant4,"a",@progbits
	.align	8
	.align		8
.nv.constant4:
        /*0000*/ 	.dword	_ZN34_INTERNAL_5791380e_4_k_cu_4a4d47254cuda3std3__45__cpo5beginE
	.align		8
        /*0008*/ 	.dword	_ZN34_INTERNAL_5791380e_4_k_cu_4a4d47254cuda3std3__45__cpo3endE
	.align		8
        /*0010*/ 	.dword	_ZN34_INTERNAL_5791380e_4_k_cu_4a4d47254cuda3std3__45__cpo6cbeginE
	.align		8
        /*0018*/ 	.dword	_ZN34_INTERNAL_5791380e_4_k_cu_4a4d47254cuda3std3__45__cpo4cendE
	.align		8
        /*0020*/ 	.dword	_ZN34_INTERNAL_5791380e_4_k_cu_4a4d47254cuda3std3__45__cpo6rbeginE
	.align		8
        /*0028*/ 	.dword	_ZN34_INTERNAL_5791380e_4_k_cu_4a4d47254cuda3std3__45__cpo4rendE
	.align		8
        /*0030*/ 	.dword	_ZN34_INTERNAL_5791380e_4_k_cu_4a4d47254cuda3std3__45__cpo7crbeginE
	.align		8
        /*0038*/ 	.dword	_ZN34_INTERNAL_5791380e_4_k_cu_4a4d47254cuda3std3__45__cpo5crendE
	.align		8
        /*0040*/ 	.dword	_ZN34_INTERNAL_5791380e_4_k_cu_4a4d47254cuda3std3__436_GLOBAL__N__5791380e_4_k_cu_4a4d47256ignoreE
	.align		8
        /*0048*/ 	.dword	_ZN34_INTERNAL_5791380e_4_k_cu_4a4d47254cuda3std3__419piecewise_constructE
	.align		8
        /*0050*/ 	.dword	_ZN34_INTERNAL_5791380e_4_k_cu_4a4d47254cuda3std3__48in_placeE
	.align		8
        /*0058*/ 	.dword	_ZN34_INTERNAL_5791380e_4_k_cu_4a4d47254cuda3std3__420unreachable_sentinelE
	.align		8
        /*0060*/ 	.dword	_ZN34_INTERNAL_5791380e_4_k_cu_4a4d47254cuda3std6ranges3__45__cpo4swapE
	.align		8
        /*0068*/ 	.dword	_ZN34_INTERNAL_5791380e_4_k_cu_4a4d47254cuda3std6ranges3__45__cpo9iter_moveE
	.align		8
        /*0070*/ 	.dword	_ZN34_INTERNAL_5791380e_4_k_cu_4a4d47254cuda3std6ranges3__45__cpo5beginE
	.align		8
        /*0078*/ 	.dword	_ZN34_INTERNAL_5791380e_4_k_cu_4a4d47254cuda3std6ranges3__45__cpo3endE
	.align		8
        /*0080*/ 	.dword	_ZN34_INTERNAL_5791380e_4_k_cu_4a4d47254cuda3std6ranges3__45__cpo6cbeginE
	.align		8
        /*0088*/ 	.dword	_ZN34_INTERNAL_5791380e_4_k_cu_4a4d47254cuda3std6ranges3__45__cpo4cendE
	.align		8
        /*0090*/ 	.dword	_ZN34_INTERNAL_5791380e_4_k_cu_4a4d47254cuda3std6ranges3__45__cpo7advanceE
	.align		8
        /*0098*/ 	.dword	_ZN34_INTERNAL_5791380e_4_k_cu_4a4d47254cuda3std6ranges3__45__cpo9iter_swapE
	.align		8
        /*00a0*/ 	.dword	_ZN34_INTERNAL_5791380e_4_k_cu_4a4d47254cuda3std6ranges3__45__cpo4nextE
	.align		8
        /*00a8*/ 	.dword	_ZN34_INTERNAL_5791380e_4_k_cu_4a4d47254cuda3std6ranges3__45__cpo4prevE
	.align		8
        /*00b0*/ 	.dword	_ZN34_INTERNAL_5791380e_4_k_cu_4a4d47254cuda3std6ranges3__45__cpo4dataE
	.align		8
        /*00b8*/ 	.dword	_ZN34_INTERNAL_5791380e_4_k_cu_4a4d47254cuda3std6ranges3__45__cpo5cdataE
	.align		8
        /*00c0*/ 	.dword	_ZN34_INTERNAL_5791380e_4_k_cu_4a4d47254cuda3std6ranges3__45__cpo4sizeE
	.align		8
        /*00c8*/ 	.dword	_ZN34_INTERNAL_5791380e_4_k_cu_4a4d47254cuda3std6ranges3__45__cpo5ssizeE
	.align		8
        /*00d0*/ 	.dword	_ZN34_INTERNAL_5791380e_4_k_cu_4a4d47254cuda3std6ranges3__45__cpo8distanceE
	.align		8
        /*00d8*/ 	.dword	_ZN34_INTERNAL_5791380e_4_k_cu_4a4d47256thrust24THRUST_300001_SM_1000_NS6system6detail10sequential3seqE


//--------------------- .nv.constant2._Z20cu_scatter_histogramPhS_PjS0_jjj --------------------------
	.section	.nv.constant2._Z20cu_scatter_histogramPhS_PjS0_jjj,"a",@progbits
	.sectionflags	@""
	.align	4
.nv.constant2._Z20cu_scatter_histogramPhS_PjS0_jjj:
        /*0000*/ 	.byte	0x30, 0x0c, 0x00, 0x00, 0xc0, 0x0b, 0x00, 0x00, 0xe0, 0x0d, 0x00, 0x00, 0x80, 0x0d, 0x00, 0x00
        /*0010*/ 	.byte	0xe0, 0x0d, 0x00, 0x00, 0xe0, 0x0d, 0x00, 0x00, 0xe0, 0x0d, 0x00, 0x00, 0x10, 0x0d, 0x00, 0x00
        /*0020*/ 	.byte	0xe0, 0x0d, 0x00, 0x00


//--------------------- .nv.constant2._Z26cu_scatter_histogram_naivePhS_PjS0_jjj --------------------------
	.section	.nv.constant2._Z26cu_scatter_histogram_naivePhS_PjS0_jjj,"a",@progbits
	.sectionflags	@""
	.align	4
.nv.constant2._Z26cu_scatter_histogram_naivePhS_PjS0_jjj:
        /*0000*/ 	.byte	0x30, 0x07, 0x00, 0x00, 0xe0, 0x06, 0x00, 0x00, 0x70, 0x08, 0x00, 0x00, 0x30, 0x08, 0x00, 0x00
        /*0010*/ 	.byte	0x70, 0x08, 0x00, 0x00, 0x70, 0x08, 0x00, 0x00, 0x70, 0x08, 0x00, 0x00, 0xe0, 0x07, 0x00, 0x00
        /*0020*/ 	.byte	0x70, 0x08, 0x00, 0x00, 0x60, 0x0a, 0x00, 0x00, 0x00, 0x0a, 0x00, 0x00, 0x30, 0x0c, 0x00, 0x00
        /*0030*/ 	.byte	0x20, 0x0e, 0x00, 0x00, 0xc0, 0x0d, 0x00, 0x00, 0xd0, 0x0f, 0x00, 0x00, 0xc0, 0x11, 0x00, 0x00
        /*0040*/ 	.byte	0x60, 0x11, 0x00, 0x00, 0x90, 0x13, 0x00, 0x00


//--------------------- .nv.constant2._Z10cu_scatterPvS_Pjjj --------------------------
	.section	.nv.constant2._Z10cu_scatterPvS_Pjjj,"a",@progbits
	.sectionflags	@""
	.align	4
.nv.constant2._Z10cu_scatterPvS_Pjjj:
        /*0000*/ 	.byte	0xc0, 0x01, 0x00, 0x00, 0x50, 0x01, 0x00, 0x00, 0x70, 0x03, 0x00, 0x00, 0x10, 0x03, 0x00, 0x00
        /*0010*/ 	.byte	0x70, 0x03, 0x00, 0x00, 0x70, 0x03, 0x00, 0x00, 0x70, 0x03, 0x00, 0x00, 0xa0, 0x02, 0x00, 0x00
        /*0020*/ 	.byte	0x70, 0x03, 0x00, 0x00


//--------------------- .text._Z20cu_scatter_histogramPhS_PjS0_jjj --------------------------
	.section	.text._Z20cu_scatter_histogramPhS_PjS0_jjj,"ax",@progbits
	.align	128
        .global         _Z20cu_scatter_histogramPhS_PjS0_jjj
        .type           _Z20cu_scatter_histogramPhS_PjS0_jjj,@function
        .size           _Z20cu_scatter_histogramPhS_PjS0_jjj,(.L_x_138 - _Z20cu_scatter_histogramPhS_PjS0_jjj)
        .other          _Z20cu_scatter_histogramPhS_PjS0_jjj,@"STO_CUDA_ENTRY STV_DEFAULT"
_Z20cu_scatter_histogramPhS_PjS0_jjj:
.text._Z20cu_scatter_histogramPhS_PjS0_jjj:
[----:B------:R-:W-:Y:S01]  /*0000*/  LDC R1, c[0x0][0x37c] ;  /* 0x0000df00ff017b82 */ /* 0x000fe20000000800 */
[----:B------:R-:W0:Y:S01]  /*0010*/  S2R R6, SR_TID.X ;  /* 0x0000000000067919 */ /* 0x000e220000002100 */
[----:B------:R-:W1:Y:S01]  /*0020*/  LDCU UR4, c[0x0][0x3a0] ;  /* 0x00007400ff0477ac */ /* 0x000e620008000800 */
[----:B------:R-:W-:Y:S01]  /*0030*/  IMAD.MOV.U32 R4, RZ, RZ, -0x1 ;  /* 0xffffffffff047424 */ /* 0x000fe200078e00ff */
[----:B------:R-:W0:Y:S01]  /*0040*/  S2R R7, SR_CTAID.X ;  /* 0x0000000000077919 */ /* 0x000e220000002500 */
[----:B------:R-:W2:Y:S01]  /*0050*/  LDCU.64 UR6, c[0x0][0x358] ;  /* 0x00006b00ff0677ac */ /* 0x000ea20008000a00 */
[----:B0-----:R-:W-:-:S05]  /*0060*/  IMAD R5, R7, 0x100, R6 ;  /* 0x0000010007057824 */ /* 0x001fca00078e0206 */
[----:B-1----:R-:W-:-:S13]  /*0070*/  ISETP.GE.U32.AND P0, PT, R5, UR4, PT ;  /* 0x0000000405007c0c */ /* 0x002fda000bf06070 */
[----:B------:R-:W0:Y:S08]  /*0080*/  @!P0 LDC R0, c[0x0][0x3a4] ;  /* 0x0000e900ff008b82 */ /* 0x000e300000000800 */
[----:B------:R-:W0:Y:S08]  /*0090*/  @!P0 LDC R9, c[0x0][0x3a8] ;  /* 0x0000ea00ff098b82 */ /* 0x000e300000000800 */
[----:B------:R-:W1:Y:S01]  /*00a0*/  @!P0 LDC.64 R2, c[0x0][0x380] ;  /* 0x0000e000ff028b82 */ /* 0x000e620000000a00 */
[----:B0-----:R-:W-:-:S05]  /*00b0*/  @!P0 IMAD R9, R5, R0, R9 ;  /* 0x0000000005098224 */ /* 0x001fca00078e0209 */
[----:B-1----:R-:W-:-:S05]  /*00c0*/  @!P0 IADD3 R8, P1, PT, R9, R2, RZ ;  /* 0x0000000209088210 */ /* 0x002fca0007f3e0ff */
[----:B------:R-:W-:-:S05]  /*00d0*/  @!P0 IMAD.X R9, RZ, RZ, R3, P1 ;  /* 0x000000ffff098224 */ /* 0x000fca00008e0603 */
[----:B--2---:R-:W2:Y:S01]  /*00e0*/  @!P0 LDG.E.U8 R4, desc[UR6][R8.64] ;  /* 0x0000000608048981 */ /* 0x004ea2000c1e1100 */
[----:B------:R-:W-:Y:S01]  /*00f0*/  MOV R0, 0x400 ;  /* 0x0000040000007802 */ /* 0x000fe20000000f00 */
[----:B------:R-:W-:Y:S01]  /*0100*/  IMAD.MOV.U32 R12, RZ, RZ, RZ ;  /* 0x000000ffff0c7224 */ /* 0x000fe200078e00ff */
[C---:B------:R-:W-:Y:S01]  /*0110*/  ISETP.GT.U32.AND P0, PT, R6.reuse, 0x1f, PT ;  /* 0x0000001f0600780c */ /* 0x040fe20003f04070 */
[----:B------:R-:W0:Y:S01]  /*0120*/  S2R R3, SR_CgaCtaId ;  /* 0x0000000000037919 */ /* 0x000e220000008800 */
[----:B------:R-:W-:Y:S01]  /*0130*/  UMOV UR4, URZ ;  /* 0x000000ff00047c82 */ /* 0x000fe20008000000 */
[----:B0-----:R-:W-:Y:S02]  /*0140*/  LEA R0, R3, R0, 0x18 ;  /* 0x0000000003007211 */ /* 0x001fe400078ec0ff */
[----:B------:R-:W-:-:S03]  /*0150*/  LEA.HI R3, R6, R6, RZ, 0x1d ;  /* 0x0000000606037211 */ /* 0x000fc600078fe8ff */
[----:B------:R-:W-:-:S04]  /*0160*/  VIADD R0, R0, 0x10 ;  /* 0x0000001000007836 */ /* 0x000fc80000000000 */
[--C-:B------:R-:W-:Y:S02]  /*0170*/  IMAD R3, R3, 0x2, R0.reuse ;  /* 0x0000000203037824 */ /* 0x100fe400078e0200 */
[----:B------:R-:W-:Y:S02]  /*0180*/  IMAD R2, R6, 0x12, R0 ;  /* 0x0000001206027824 */ /* 0x000fe400078e0200 */
[----:B--2---:R-:W-:-:S07]  /*0190*/  IMAD.MOV R0, RZ, RZ, -R4 ;  /* 0x000000ffff007224 */ /* 0x004fce00078e0a04 */
.L_x_4:
[----:B------:R-:W-:-:S04]  /*01a0*/  ISETP.NE.AND P3, PT, R0, RZ, PT ;  /* 0x000000ff0000720c */ /* 0x000fc80003f65270 */
[----:B0-----:R-:W-:-:S05]  /*01b0*/  SEL R8, RZ, 0x1, P3 ;  /* 0x00000001ff087807 */ /* 0x001fca0001800000 */
[----:B------:R0:W-:Y:S01]  /*01c0*/  STS.U16 [R3], R8 ;  /* 0x0000000803007388 */ /* 0x0001e20000000400 */
[----:B------:R-:W-:Y:S06]  /*01d0*/  BAR.SYNC.DEFER_BLOCKING 0x0 ;  /* 0x0000000000007b1d */ /* 0x000fec0000010000 */
[----:B------:R-:W-:Y:S05]  /*01e0*/  @P0 BRA `(.L_x_0) ;  /* 0x0000000000e40947 */ /* 0x000fea0003800000 */
[----:B------:R-:W-:Y:S01]  /*01f0*/  LDS.U16 R20, [R2] ;  /* 0x0000000002147984 */ /* 0x000fe20000000400 */
[----:B------:R-:W-:-:S03]  /*0200*/  UMOV UR5, 0xffffffff ;  /* 0xffffffff00057882 */ /* 0x000fc60000000000 */
[----:B------:R-:W-:Y:S04]  /*0210*/  LDS.U16 R19, [R2+0x2] ;  /* 0x0000020002137984 */ /* 0x000fe80000000400 */
[----:B------:R-:W0:Y:S04]  /*0220*/  LDS.U16 R18, [R2+0x4] ;  /* 0x0000040002127984 */ /* 0x000e280000000400 */
[----:B------:R-:W-:Y:S04]  /*0230*/  LDS.U16 R17, [R2+0x6] ;  /* 0x0000060002117984 */ /* 0x000fe80000000400 */
[----:B------:R-:W1:Y:S04]  /*0240*/  LDS.U16 R16, [R2+0x8] ;  /* 0x0000080002107984 */ /* 0x000e680000000400 */
[----:B------:R-:W-:Y:S04]  /*0250*/  LDS.U16 R15, [R2+0xa] ;  /* 0x00000a00020f7984 */ /* 0x000fe80000000400 */
[----:B------:R-:W2:Y:S04]  /*0260*/  LDS.U16 R14, [R2+0xc] ;  /* 0x00000c00020e7984 */ /* 0x000ea80000000400 */
[----:B------:R-:W3:Y:S01]  /*0270*/  LDS.U16 R22, [R2+0xe] ;  /* 0x00000e0002167984 */ /* 0x000ee20000000400 */
[----:B------:R-:W4:Y:S01]  /*0280*/  S2R R13, SR_LANEID ;  /* 0x00000000000d7919 */ /* 0x000f220000000000 */
[----:B0-----:R-:W-:-:S04]  /*0290*/  IADD3 R8, PT, PT, R18, R19, R20 ;  /* 0x0000001312087210 */ /* 0x001fc80007ffe014 */
[----:B-1----:R-:W-:-:S04]  /*02a0*/  IADD3 R8, PT, PT, R16, R8, R17 ;  /* 0x0000000810087210 */ /* 0x002fc80007ffe011 */
[----:B--2---:R-:W-:-:S05]  /*02b0*/  IADD3 R9, PT, PT, R14, R8, R15 ;  /* 0x000000080e097210 */ /* 0x004fca0007ffe00f */
[----:B---3--:R-:W-:-:S05]  /*02c0*/  IMAD.IADD R22, R22, 0x1, R9 ;  /* 0x0000000116167824 */ /* 0x008fca00078e0209 */
[----:B------:R-:W-:Y:S01]  /*02d0*/  LOP3.LUT R11, R22, 0xffff, RZ, 0xc0, !PT ;  /* 0x0000ffff160b7812 */ /* 0x000fe200078ec0ff */
[----:B----4-:R-:W-:Y:S06]  /*02e0*/  BRA.DIV UR5, `(.L_x_1) ;  /* 0x0000000a05c07947 */ /* 0x010fec000b800000 */
[----:B------:R-:W0:Y:S01]  /*02f0*/  SHFL.UP PT, R21, R11, 0x1, RZ ;  /* 0x042000000b157989 */ /* 0x000e2200000e00ff */
[----:B------:R-:W-:-:S04]  /*0300*/  ISETP.GE.AND P0, PT, R13, 0x1, PT ;  /* 0x000000010d00780c */ /* 0x000fc80003f06270 */
[----:B0-----:R-:W-:Y:S02]  /*0310*/  SEL R21, R21, RZ, P0 ;  /* 0x000000ff15157207 */ /* 0x001fe40000000000 */
[----:B------:R-:W-:-:S03]  /*0320*/  ISETP.GE.AND P0, PT, R13, 0x2, PT ;  /* 0x000000020d00780c */ /* 0x000fc60003f06270 */
[----:B------:R-:W-:-:S05]  /*0330*/  IMAD.IADD R23, R22, 0x1, R21 ;  /* 0x0000000116177824 */ /* 0x000fca00078e0215 */
[----:B------:R-:W-:-:S06]  /*0340*/  LOP3.LUT R21, R23, 0xffff, RZ, 0xc0, !PT ;  /* 0x0000ffff17157812 */ /* 0x000fcc00078ec0ff */
[----:B------:R-:W0:Y:S02]  /*0350*/  SHFL.UP PT, R21, R21, 0x2, RZ ;  /* 0x0440000015157989 */ /* 0x000e2400000e00ff */
[----:B0-----:R-:W-:Y:S02]  /*0360*/  SEL R8, R21, RZ, P0 ;  /* 0x000000ff15087207 */ /* 0x001fe40000000000 */
[----:B------:R-:W-:-:S03]  /*0370*/  ISETP.GE.AND P0, PT, R13, 0x4, PT ;  /* 0x000000040d00780c */ /* 0x000fc60003f06270 */
[----:B------:R-:W-:-:S05]  /*0380*/  IMAD.IADD R23, R23, 0x1, R8 ;  /* 0x0000000117177824 */ /* 0x000fca00078e0208 */
[----:B------:R-:W-:-:S05]  /*0390*/  LOP3.LUT R24, R23, 0xffff, RZ, 0xc0, !PT ;  /* 0x0000ffff17187812 */ /* 0x000fca00078ec0ff */
[----:B------:R-:W0:Y:S02]  /*03a0*/  SHFL.UP PT, R21, R24, 0x4, RZ ;  /* 0x0480000018157989 */ /* 0x000e2400000e00ff */
[----:B0-----:R-:W-:Y:S02]  /*03b0*/  SEL R8, R21, RZ, P0 ;  /* 0x000000ff15087207 */ /* 0x001fe40000000000 */
[----:B------:R-:W-:-:S03]  /*03c0*/  ISETP.GE.AND P0, PT, R13, 0x8, PT ;  /* 0x000000080d00780c */ /* 0x000fc60003f06270 */
[----:B------:R-:W-:-:S05]  /*03d0*/  IMAD.IADD R23, R23, 0x1, R8 ;  /* 0x0000000117177824 */ /* 0x000fca00078e0208 */
[----:B------:R-:W-:-:S05]  /*03e0*/  LOP3.LUT R25, R23, 0xffff, RZ, 0xc0, !PT ;  /* 0x0000ffff17197812 */ /* 0x000fca00078ec0ff */
[----:B------:R-:W0:Y:S02]  /*03f0*/  SHFL.UP PT, R21, R25, 0x8, RZ ;  /* 0x0500000019157989 */ /* 0x000e2400000e00ff */
[----:B0-----:R-:W-:-:S05]  /*0400*/  SEL R8, R21, RZ, P0 ;  /* 0x000000ff15087207 */ /* 0x001fca0000000000 */
[----:B------:R-:W-:-:S05]  /*0410*/  IMAD.IADD R23, R23, 0x1, R8 ;  /* 0x0000000117177824 */ /* 0x000fca00078e0208 */
[----:B------:R-:W-:-:S06]  /*0420*/  LOP3.LUT R21, R23, 0xffff, RZ, 0xc0, !PT ;  /* 0x0000ffff17157812 */ /* 0x000fcc00078ec0ff */
[----:B------:R-:W0:Y:S02]  /*0430*/  SHFL.UP PT, R21, R21, 0x10, RZ ;  /* 0x0600000015157989 */ /* 0x000e2400000e00ff */
.L_x_11:
[----:B------:R-:W-:Y:S01]  /*0440*/  IMAD.MOV R9, RZ, RZ, -R22 ;  /* 0x000000ffff097224 */ /* 0x000fe200078e0a16 */
[----:B------:R-:W-:-:S04]  /*0450*/  ISETP.GE.AND P0, PT, R13, 0x10, PT ;  /* 0x000000100d00780c */ /* 0x000fc80003f06270 */
[----:B0-----:R-:W-:Y:S02]  /*0460*/  SEL R8, R21, RZ, P0 ;  /* 0x000000ff15087207 */ /* 0x001fe40000000000 */
[----:B------:R-:W-:-:S04]  /*0470*/  PRMT R9, R9, 0x7710, RZ ;  /* 0x0000771009097816 */ /* 0x000fc800000000ff */
[----:B------:R-:W-:-:S05]  /*0480*/  IADD3 R23, PT, PT, R9, R8, R23 ;  /* 0x0000000809177210 */ /* 0x000fca0007ffe017 */
[----:B------:R-:W-:Y:S01]  /*0490*/  IMAD.IADD R20, R20, 0x1, R23 ;  /* 0x0000000114147824 */ /* 0x000fe200078e0217 */
[----:B------:R1:W-:Y:S03]  /*04a0*/  STS.U16 [R2], R23 ;  /* 0x0000001702007388 */ /* 0x0003e60000000400 */
[----:B------:R-:W-:Y:S01]  /*04b0*/  IMAD.IADD R19, R19, 0x1, R20 ;  /* 0x0000000113137824 */ /* 0x000fe200078e0214 */
[----:B------:R1:W-:Y:S03]  /*04c0*/  STS.U16 [R2+0x2], R20 ;  /* 0x0000021402007388 */ /* 0x0003e60000000400 */
        /* <DEDUP_REMOVED lines=9> */
[----:B------:R1:W-:Y:S04]  /*0560*/  STS.U16 [R2+0xc], R15 ;  /* 0x00000c0f02007388 */ /* 0x0003e80000000400 */
[----:B------:R1:W-:Y:S02]  /*0570*/  STS.U16 [R2+0xe], R9 ;  /* 0x00000e0902007388 */ /* 0x0003e40000000400 */
.L_x_0:
[----:B------:R-:W-:Y:S05]  /*0580*/  WARPSYNC.ALL ;  /* 0x0000000000007948 */ /* 0x000fea0003800000 */
[----:B------:R-:W-:Y:S01]  /*0590*/  BAR.SYNC.DEFER_BLOCKING 0x0 ;  /* 0x0000000000007b1d */ /* 0x000fe20000010000 */
[----:B------:R-:W-:Y:S01]  /*05a0*/  UIADD3 UR5, UPT, UPT, UR4, 0x1, URZ ;  /* 0x0000000104057890 */ /* 0x000fe2000fffe0ff */
[----:B------:R-:W-:-:S05]  /*05b0*/  ISETP.GT.U32.AND P0, PT, R6, 0x1f, PT ;  /* 0x0000001f0600780c */ /* 0x000fca0003f04070 */
[----:B------:R-:W-:-:S04]  /*05c0*/  ISETP.NE.AND P2, PT, R4, UR5, PT ;  /* 0x0000000504007c0c */ /* 0x000fc8000bf45270 */
[----:B0-----:R-:W-:Y:S01]  /*05d0*/  SEL R8, RZ, 0x1, P2 ;  /* 0x00000001ff087807 */ /* 0x001fe20001000000 */
[----:B-1----:R-:W0:Y:S01]  /*05e0*/  LDS.U16 R9, [R3] ;  /* 0x0000000003097984 */ /* 0x002e220000000400 */
[----:B------:R-:W-:Y:S06]  /*05f0*/  BAR.SYNC.DEFER_BLOCKING 0x0 ;  /* 0x0000000000007b1d */ /* 0x000fec0000010000 */
[----:B------:R1:W-:Y:S01]  /*0600*/  STS.U16 [R3], R8 ;  /* 0x0000000803007388 */ /* 0x0003e20000000400 */
[----:B0-----:R-:W-:Y:S01]  /*0610*/  SEL R20, R9, R12, !P3 ;  /* 0x0000000c09147207 */ /* 0x001fe20005800000 */
[----:B------:R-:W-:Y:S06]  /*0620*/  BAR.SYNC.DEFER_BLOCKING 0x0 ;  /* 0x0000000000007b1d */ /* 0x000fec0000010000 */
[----:B-1----:R-:W-:Y:S05]  /*0630*/  @P0 BRA `(.L_x_2) ;  /* 0x0000000000e40947 */ /* 0x002fea0003800000 */
        /* <DEDUP_REMOVED lines=37> */
.L_x_17:
        /* <DEDUP_REMOVED lines=20> */
.L_x_2:
[----:B------:R-:W-:Y:S05]  /*09d0*/  WARPSYNC.ALL ;  /* 0x0000000000007948 */ /* 0x000fea0003800000 */
[----:B------:R-:W-:Y:S01]  /*09e0*/  BAR.SYNC.DEFER_BLOCKING 0x0 ;  /* 0x0000000000007b1d */ /* 0x000fe20000010000 */
[----:B------:R-:W-:Y:S01]  /*09f0*/  UIADD3 UR4, UPT, UPT, UR4, 0x2, URZ ;  /* 0x0000000204047890 */ /* 0x000fe2000fffe0ff */
[----:B------:R-:W-:-:S03]  /*0a00*/  VIADD R0, R0, 0x2 ;  /* 0x0000000200007836 */ /* 0x000fc60000000000 */
[----:B------:R-:W-:Y:S01]  /*0a10*/  UISETP.NE.AND UP0, UPT, UR4, 0x100, UPT ;  /* 0x000001000400788c */ /* 0x000fe2000bf05270 */
[----:B------:R-:W1:Y:S02]  /*0a20*/  LDS.U16 R9, [R3] ;  /* 0x0000000003097984 */ /* 0x000e640000000400 */
[----:B-1----:R-:W-:Y:S01]  /*0a30*/  SEL R12, R9, R20, !P2 ;  /* 0x00000014090c7207 */ /* 0x002fe20005000000 */
[----:B------:R-:W-:Y:S06]  /*0a40*/  BAR.SYNC.DEFER_BLOCKING 0x0 ;  /* 0x0000000000007b1d */ /* 0x000fec0000010000 */
[----:B------:R-:W-:Y:S05]  /*0a50*/  BRA.U UP0, `(.L_x_4) ;  /* 0xfffffff500d07547 */ /* 0x000fea000b83ffff */
[----:B------:R-:W1:Y:S01]  /*0a60*/  LDCU UR5, c[0x0][0x3a0] ;  /* 0x00007400ff0577ac */ /* 0x000e620008000800 */
[----:B------:R-:W-:Y:S01]  /*0a70*/  BAR.SYNC.DEFER_BLOCKING 0x0 ;  /* 0x0000000000007b1d */ /* 0x000fe20000010000 */
[----:B-1----:R-:W-:-:S13]  /*0a80*/  ISETP.GE.U32.AND P0, PT, R5, UR5, PT ;  /* 0x0000000505007c0c */ /* 0x002fda000bf06070 */
[----:B------:R-:W-:Y:S05]  /*0a90*/  @P0 EXIT ;  /* 0x000000000000094d */ /* 0x000fea0003800000 */
[----:B0-----:R-:W0:Y:S01]  /*0aa0*/  LDC.64 R2, c[0x0][0x398] ;  /* 0x0000e600ff027b82 */ /* 0x001e220000000a00 */
[----:B------:R-:W1:Y:S07]  /*0ab0*/  LDCU UR4, c[0x0][0x370] ;  /* 0x00006e00ff0477ac */ /* 0x000e6e0008000800 */
[----:B------:R-:W2:Y:S01]  /*0ac0*/  LDC.64 R8, c[0x0][0x390] ;  /* 0x0000e400ff087b82 */ /* 0x000ea20000000a00 */
[C---:B-1----:R-:W-:Y:S02]  /*0ad0*/  IMAD R7, R4.reuse, UR4, R7 ;  /* 0x0000000404077c24 */ /* 0x042fe4000f8e0207 */
[----:B0-----:R-:W-:-:S06]  /*0ae0*/  IMAD.WIDE.U32 R2, R4, 0x4, R2 ;  /* 0x0000000404027825 */ /* 0x001fcc00078e0002 */
[----:B------:R-:W3:Y:S01]  /*0af0*/  LDG.E R3, desc[UR6][R2.64] ;  /* 0x0000000602037981 */ /* 0x000ee2000c1e1900 */
[----:B--2---:R-:W-:Y:S02]  /*0b00*/  IMAD.WIDE.U32 R6, R7, 0x4, R8 ;  /* 0x0000000407067825 */ /* 0x004fe400078e0008 */
[----:B------:R-:W0:Y:S04]  /*0b10*/  LDC R9, c[0x0][0x3a4] ;  /* 0x0000e900ff097b82 */ /* 0x000e280000000800 */
[----:B------:R-:W3:Y:S01]  /*0b20*/  LDG.E R6, desc[UR6][R6.64] ;  /* 0x0000000606067981 */ /* 0x000ee2000c1e1900 */
[----:B0-----:R-:W-:Y:S02]  /*0b30*/  ISETP.GT.AND P0, PT, R9, 0x3, PT ;  /* 0x000000030900780c */ /* 0x001fe40003f04270 */
[----:B---3--:R-:W-:-:S11]  /*0b40*/  IADD3 R12, PT, PT, R6, R3, R12 ;  /* 0x00000003060c7210 */ /* 0x008fd60007ffe00c */
[----:B------:R-:W-:Y:S05]  /*0b50*/  @P0 BRA `(.L_x_5) ;  /* 0x0000000000540947 */ /* 0x000fea0003800000 */
[----:B------:R-:W-:-:S05]  /*0b60*/  VIADD R0, R9, 0xffffffff ;  /* 0xffffffff09007836 */ /* 0x000fca0000000000 */
[----:B------:R-:W-:-:S05]  /*0b70*/  VIMNMX.U32 R0, PT, PT, R0, 0x2, PT ;  /* 0x0000000200007848 */ /* 0x000fca0003fe0000 */
[----:B------:R-:W-:-:S04]  /*0b80*/  IMAD.SHL.U32 R0, R0, 0x4, RZ ;  /* 0x0000000400007824 */ /* 0x000fc800078e00ff */
[----:B------:R-:W0:Y:S02]  /*0b90*/  LDC R2, c[0x2][R0] ;  /* 0x0080000000027b82 */ /* 0x000e240000000800 */
[----:B0-----:R-:W-:-:S04]  /*0ba0*/  SHF.R.S32.HI R3, RZ, 0x1f, R2 ;  /* 0x0000001fff037819 */ /* 0x001fc80000011402 */
.L_x_93:
[----:B------:R-:W-:Y:S05]  /*0bb0*/  BRX R2 -0xbc0                                      (*"BRANCH_TARGETS .L_x_94,.L_x_95,.L_x_96"*) ;  /* 0xfffffff402107949 */ /* 0x000fea000383ffff */
.L_x_95:
[----:B------:R-:W0:Y:S02]  /*0bc0*/  LDC.64 R2, c[0x0][0x380] ;  /* 0x0000e000ff027b82 */ /* 0x000e240000000a00 */
[----:B0-----:R-:W-:-:S06]  /*0bd0*/  IMAD.WIDE.U32 R2, R5, 0x2, R2 ;  /* 0x0000000205027825 */ /* 0x001fcc00078e0002 */
[----:B------:R-:W0:Y:S01]  /*0be0*/  LDC.64 R4, c[0x0][0x388] ;  /* 0x0000e200ff047b82 */ /* 0x000e220000000a00 */
[----:B------:R-:W2:Y:S01]  /*0bf0*/  LDG.E.U16 R3, desc[UR6][R2.64] ;  /* 0x0000000602037981 */ /* 0x000ea2000c1e1500 */
[----:B0-----:R-:W-:-:S05]  /*0c00*/  IMAD.WIDE.U32 R12, R12, 0x2, R4 ;  /* 0x000000020c0c7825 */ /* 0x001fca00078e0004 */
[----:B--2---:R-:W-:Y:S01]  /*0c10*/  STG.E.U16 desc[UR6][R12.64], R3 ;  /* 0x000000030c007986 */ /* 0x004fe2000c101506 */
[----:B------:R-:W-:Y:S05]  /*0c20*/  EXIT ;  /* 0x000000000000794d */ /* 0x000fea0003800000 */
.L_x_94:
[----:B------:R-:W0:Y:S02]  /*0c30*/  LDCU.128 UR8, c[0x0][0x380] ;  /* 0x00007000ff0877ac */ /* 0x000e240008000c00 */
[----:B0-----:R-:W-:-:S05]  /*0c40*/  IADD3 R2, P0, PT, R5, UR8, RZ ;  /* 0x0000000805027c10 */ /* 0x001fca000ff1e0ff */
[----:B------:R-:W-:-:S06]  /*0c50*/  IMAD.X R3, RZ, RZ, UR9, P0 ;  /* 0x00000009ff037e24 */ /* 0x000fcc00080e06ff */
[----:B------:R-:W2:Y:S01]  /*0c60*/  LDG.E.U8 R3, desc[UR6][R2.64] ;  /* 0x0000000602037981 */ /* 0x000ea2000c1e1100 */
[----:B------:R-:W-:-:S05]  /*0c70*/  IADD3 R12, P0, PT, R12, UR10, RZ ;  /* 0x0000000a0c0c7c10 */ /* 0x000fca000ff1e0ff */
[----:B------:R-:W-:-:S05]  /*0c80*/  IMAD.X R13, RZ, RZ, UR11, P0 ;  /* 0x0000000bff0d7e24 */ /* 0x000fca00080e06ff */
[----:B--2---:R-:W-:Y:S01]  /*0c90*/  STG.E.U8 desc[UR6][R12.64], R3 ;  /* 0x000000030c007986 */ /* 0x004fe2000c101106 */
[----:B------:R-:W-:Y:S05]  /*0ca0*/  EXIT ;  /* 0x000000000000794d */ /* 0x000fea0003800000 */
.L_x_5:
[----:B------:R-:W-:-:S05]  /*0cb0*/  IMAD.MOV.U32 R0, RZ, RZ, -0x4 ;  /* 0xfffffffcff007424 */ /* 0x000fca00078e00ff */
[----:B------:R-:W-:-:S05]  /*0cc0*/  VIADDMNMX.U32 R0, R9, R0, 0x5, PT ;  /* 0x0000000509007446 */ /* 0x000fca0003800000 */
[----:B------:R-:W-:-:S04]  /*0cd0*/  IMAD.SHL.U32 R0, R0, 0x4, RZ ;  /* 0x0000000400007824 */ /* 0x000fc800078e00ff */
[----:B------:R-:W0:Y:S02]  /*0ce0*/  LDC R2, c[0x2][R0+0xc] ;  /* 0x0080030000027b82 */ /* 0x000e240000000800 */
[----:B0-----:R-:W-:-:S04]  /*0cf0*/  SHF.R.S32.HI R3, RZ, 0x1f, R2 ;  /* 0x0000001fff037819 */ /* 0x001fc80000011402 */
.L_x_97:
[----:B------:R-:W-:Y:S05]  /*0d00*/  BRX R2 -0xd10                                      (*"BRANCH_TARGETS .L_x_98,.L_x_96,.L_x_102"*) ;  /* 0xfffffff002bc7949 */ /* 0x000fea000383ffff */
.L_x_102:
[----:B------:R-:W0:Y:S02]  /*0d10*/  LDC.64 R2, c[0x0][0x380] ;  /* 0x0000e000ff027b82 */ /* 0x000e240000000a00 */
[----:B0-----:R-:W-:-:S06]  /*0d20*/  IMAD.WIDE.U32 R2, R5, 0x8, R2 ;  /* 0x0000000805027825 */ /* 0x001fcc00078e0002 */
[----:B------:R-:W0:Y:S01]  /*0d30*/  LDC.64 R4, c[0x0][0x388] ;  /* 0x0000e200ff047b82 */ /* 0x000e220000000a00 */
[----:B------:R-:W2:Y:S01]  /*0d40*/  LDG.E.64 R2, desc[UR6][R2.64] ;  /* 0x0000000602027981 */ /* 0x000ea2000c1e1b00 */
[----:B0-----:R-:W-:-:S05]  /*0d50*/  IMAD.WIDE.U32 R12, R12, 0x8, R4 ;  /* 0x000000080c0c7825 */ /* 0x001fca00078e0004 */
[----:B--2---:R-:W-:Y:S01]  /*0d60*/  STG.E.64 desc[UR6][R12.64], R2 ;  /* 0x000000020c007986 */ /* 0x004fe2000c101b06 */
[----:B------:R-:W-:Y:S05]  /*0d70*/  EXIT ;  /* 0x000000000000794d */ /* 0x000fea0003800000 */
.L_x_98:
[----:B------:R-:W0:Y:S02]  /*0d80*/  LDC.64 R2, c[0x0][0x380] ;  /* 0x0000e000ff027b82 */ /* 0x000e240000000a00 */
[----:B0-----:R-:W-:-:S06]  /*0d90*/  IMAD.WIDE.U32 R2, R5, 0x4, R2 ;  /* 0x0000000405027825 */ /* 0x001fcc00078e0002 */
[----:B------:R-:W0:Y:S01]  /*0da0*/  LDC.64 R4, c[0x0][0x388] ;  /* 0x0000e200ff047b82 */ /* 0x000e220000000a00 */
[----:B------:R-:W2:Y:S01]  /*0db0*/  LDG.E R3, desc[UR6][R2.64] ;  /* 0x0000000602037981 */ /* 0x000ea2000c1e1900 */
[----:B0-----:R-:W-:-:S05]  /*0dc0*/  IMAD.WIDE.U32 R12, R12, 0x4, R4 ;  /* 0x000000040c0c7825 */ /* 0x001fca00078e0004 */
[----:B--2---:R0:W-:Y:S02]  /*0dd0*/  STG.E desc[UR6][R12.64], R3 ;  /* 0x000000030c007986 */ /* 0x0041e4000c101906 */
.L_x_96:
[----:B------:R-:W-:Y:S05]  /*0de0*/  EXIT ;  /* 0x000000000000794d */ /* 0x000fea0003800000 */
.L_x_1:
[----:B------:R-:W-:Y:S01]  /*0df0*/  IMAD.MOV.U32 R10, RZ, RZ, 0x1 ;  /* 0x00000001ff0a7424 */ /* 0x000fe200078e00ff */
[----:B------:R-:W-:Y:S01]  /*0e00*/  ISETP.GE.AND P0, PT, R13, 0x1, PT ;  /* 0x000000010d00780c */ /* 0x000fe20003f06270 */
[----:B------:R-:W-:Y:S02]  /*0e10*/  IMAD.MOV.U32 R9, RZ, RZ, RZ ;  /* 0x000000ffff097224 */ /* 0x000fe400078e00ff */
[----:B------:R-:W-:-:S10]  /*0e20*/  IMAD.MOV.U32 R8, RZ, RZ, -0x1 ;  /* 0xffffffffff087424 */ /* 0x000fd400078e00ff */
[----:B------:R-:W-:Y:S05]  /*0e30*/  WARPSYNC.COLLECTIVE R8, `(.L_x_6) ;  /* 0x0000000008087348 */ /* 0x000fea0003c00000 */
[----:B------:R0:W1:Y:S02]  /*0e40*/  SHFL.UP P1, R21, R11, R10, R9 ;  /* 0x0400000a0b157389 */ /* 0x0000640000020009 */
[----:B01----:R-:W-:Y:S05]  /*0e50*/  ENDCOLLECTIVE ;  /* 0x000000000000791b */ /* 0x003fea0003800000 */
.L_x_6:
[----:B------:R-:W-:Y:S01]  /*0e60*/  IMAD.MOV.U32 R10, RZ, RZ, 0x2 ;  /* 0x00000002ff0a7424 */ /* 0x000fe200078e00ff */
[----:B------:R-:W-:Y:S02]  /*0e70*/  SEL R21, R21, RZ, P0 ;  /* 0x000000ff15157207 */ /* 0x000fe40000000000 */
[----:B------:R-:W-:-:S03]  /*0e80*/  ISETP.GE.AND P0, PT, R13, 0x2, PT ;  /* 0x000000020d00780c */ /* 0x000fc60003f06270 */
[----:B------:R-:W-:-:S05]  /*0e90*/  IMAD.IADD R23, R22, 0x1, R21 ;  /* 0x0000000116177824 */ /* 0x000fca00078e0215 */
[----:B------:R-:W-:-:S05]  /*0ea0*/  LOP3.LUT R21, R23, 0xffff, RZ, 0xc0, !PT ;  /* 0x0000ffff17157812 */ /* 0x000fca00078ec0ff */
[----:B------:R-:W-:-:S07]  /*0eb0*/  IMAD.MOV.U32 R11, RZ, RZ, R21 ;  /* 0x000000ffff0b7224 */ /* 0x000fce00078e0015 */
[----:B------:R-:W-:Y:S05]  /*0ec0*/  WARPSYNC.COLLECTIVE R8, `(.L_x_7) ;  /* 0x0000000008087348 */ /* 0x000fea0003c00000 */
[----:B------:R0:W1:Y:S02]  /*0ed0*/  SHFL.UP P1, R21, R11, R10, R9 ;  /* 0x0400000a0b157389 */ /* 0x0000640000020009 */
[----:B01----:R-:W-:Y:S05]  /*0ee0*/  ENDCOLLECTIVE ;  /* 0x000000000000791b */ /* 0x003fea0003800000 */
.L_x_7:
        /* <DEDUP_REMOVED lines=9> */
.L_x_8:
        /* <DEDUP_REMOVED lines=9> */
.L_x_9:
[----:B------:R-:W-:Y:S01]  /*1010*/  IMAD.MOV.U32 R10, RZ, RZ, 0x10 ;  /* 0x00000010ff0a7424 */ /* 0x000fe200078e00ff */
[----:B------:R-:W-:-:S05]  /*1020*/  SEL R24, R21, RZ, P0 ;  /* 0x000000ff15187207 */ /* 0x000fca0000000000 */
[----:B------:R-:W-:-:S05]  /*1030*/  IMAD.IADD R23, R23, 0x1, R24 ;  /* 0x0000000117177824 */ /* 0x000fca00078e0218 */
[----:B------:R-:W-:-:S05]  /*1040*/  LOP3.LUT R21, R23, 0xffff, RZ, 0xc0, !PT ;  /* 0x0000ffff17157812 */ /* 0x000fca00078ec0ff */
[----:B------:R-:W-:-:S07]  /*1050*/  IMAD.MOV.U32 R11, RZ, RZ, R21 ;  /* 0x000000ffff0b7224 */ /* 0x000fce00078e0015 */
[----:B------:R-:W-:Y:S05]  /*1060*/  WARPSYNC.COLLECTIVE R8, `(.L_x_10) ;  /* 0x0000000008087348 */ /* 0x000fea0003c00000 */
[----:B------:R0:W1:Y:S02]  /*1070*/  SHFL.UP P1, R21, R11, R10, R9 ;  /* 0x0400000a0b157389 */ /* 0x0000640000020009 */
[----:B01----:R-:W-:Y:S05]  /*1080*/  ENDCOLLECTIVE ;  /* 0x000000000000791b */ /* 0x003fea0003800000 */
.L_x_10:
[----:B------:R-:W-:Y:S05]  /*1090*/  BRA `(.L_x_11) ;  /* 0xfffffff000e87947 */ /* 0x000fea000383ffff */
.L_x_3:
[----:B------:R-:W-:Y:S02]  /*10a0*/  IMAD.MOV.U32 R10, RZ, RZ, 0x1 ;  /* 0x00000001ff0a7424 */ /* 0x000fe400078e00ff */
[----:B------:R-:W-:Y:S02]  /*10b0*/  IMAD.MOV.U32 R9, RZ, RZ, RZ ;  /* 0x000000ffff097224 */ /* 0x000fe400078e00ff */
[----:B------:R-:W-:-:S07]  /*10c0*/  IMAD.MOV.U32 R8, RZ, RZ, -0x1 ;  /* 0xffffffffff087424 */ /* 0x000fce00078e00ff */
[----:B------:R-:W-:Y:S05]  /*10d0*/  WARPSYNC.COLLECTIVE R8, `(.L_x_12) ;  /* 0x0000000008087348 */ /* 0x000fea0003c00000 */
[----:B------:R0:W1:Y:S02]  /*10e0*/  SHFL.UP P1, R21, R11, R10, R9 ;  /* 0x0400000a0b157389 */ /* 0x0000640000020009 */
[----:B01----:R-:W-:Y:S05]  /*10f0*/  ENDCOLLECTIVE ;  /* 0x000000000000791b */ /* 0x003fea0003800000 */
.L_x_12:
[----:B------:R-:W-:Y:S01]  /*1100*/  IMAD.MOV.U32 R10, RZ, RZ, 0x2 ;  /* 0x00000002ff0a7424 */ /* 0x000fe200078e00ff */
[----:B------:R-:W-:-:S04]  /*1110*/  ISETP.GE.AND P1, PT, R12, 0x1, PT ;  /* 0x000000010c00780c */ /* 0x000fc80003f26270 */
[----:B------:R-:W-:-:S05]  /*1120*/  SEL R21, R21, RZ, P1 ;  /* 0x000000ff15157207 */ /* 0x000fca0000800000 */
[----:B------:R-:W-:-:S05]  /*1130*/  IMAD.IADD R23, R22, 0x1, R21 ;  /* 0x0000000116177824 */ /* 0x000fca00078e0215 */
[----:B------:R-:W-:-:S05]  /*1140*/  LOP3.LUT R21, R23, 0xffff, RZ, 0xc0, !PT ;  /* 0x0000ffff17157812 */ /* 0x000fca00078ec0ff */
[----:B------:R-:W-:-:S07]  /*1150*/  IMAD.MOV.U32 R11, RZ, RZ, R21 ;  /* 0x000000ffff0b7224 */ /* 0x000fce00078e0015 */
[----:B------:R-:W-:Y:S05]  /*1160*/  WARPSYNC.COLLECTIVE R8, `(.L_x_13) ;  /* 0x0000000008087348 */ /* 0x000fea0003c00000 */
[----:B------:R0:W1:Y:S02]  /*1170*/  SHFL.UP P1, R21, R11, R10, R9 ;  /* 0x0400000a0b157389 */ /* 0x0000640000020009 */
[----:B01----:R-:W-:Y:S05]  /*1180*/  ENDCOLLECTIVE ;  /* 0x000000000000791b */ /* 0x003fea0003800000 */
.L_x_13:
        /* <DEDUP_REMOVED lines=9> */
.L_x_14:
        /* <DEDUP_REMOVED lines=9> */
.L_x_15:
        /* <DEDUP_REMOVED lines=9> */
.L_x_16:
[----:B------:R-:W-:Y:S05]  /*1340*/  BRA `(.L_x_17) ;  /* 0xfffffff400507947 */ /* 0x000fea000383ffff */
.L_x_18:
[----:B------:R-:W-:-:S00]  /*1350*/  BRA `(.L_x_18) ;  /* 0xfffffffc00fc7947 */ /* 0x000fc0000383ffff */
[----:B------:R-:W-:-:S00]  /*1360*/  NOP ;  /* 0x0000000000007918 */ /* 0x000fc00000000000 */
        /* <DEDUP_REMOVED lines=9> */
.L_x_138:


//--------------------- .text._Z26cu_scatter_histogram_naivePhS_PjS0_jjj --------------------------
	.section	.text._Z26cu_scatter_histogram_naivePhS_PjS0_jjj,"ax",@progbits
	.align	128
        .global         _Z26cu_scatter_histogram_naivePhS_PjS0_jjj
        .type           _Z26cu_scatter_histogram_naivePhS_PjS0_jjj,@function
        .size           _Z26cu_scatter_histogram_naivePhS_PjS0_jjj,(.L_x_139 - _Z26cu_scatter_histogram_naivePhS_PjS0_jjj)
        .other          _Z26cu_scatter_histogram_naivePhS_PjS0_jjj,@"STO_CUDA_ENTRY STV_DEFAULT"
_Z26cu_scatter_histogram_naivePhS_PjS0_jjj:
.text._Z26cu_scatter_histogram_naivePhS_PjS0_jjj:
[----:B------:R-:W0:Y:S01]  /*0000*/  LDC R1, c[0x0][0x37c] ;  /* 0x0000df00ff017b82 */ /* 0x000e220000000800 */
[----:B------:R-:W1:Y:S01]  /*0010*/  S2R R0, SR_CTAID.X ;  /* 0x0000000000007919 */ /* 0x000e620000002500 */
[----:B0-----:R-:W-:Y:S01]  /*0020*/  VIADD R1, R1, 0xfffffc00 ;  /* 0xfffffc0001017836 */ /* 0x001fe20000000000 */
[----:B------:R-:W0:Y:S05]  /*0030*/  LDCU UR4, c[0x0][0x3a0] ;  /* 0x00007400ff0477ac */ /* 0x000e2a0008000800 */
[----:B------:R-:W2:Y:S01]  /*0040*/  LDC R12, c[0x0][0x3a4] ;  /* 0x0000e900ff0c7b82 */ /* 0x000ea20000000800 */
[----:B------:R3:W-:Y:S01]  /*0050*/  STL.128 [R1], RZ ;  /* 0x000000ff01007387 */ /* 0x0007e20000100c00 */
[----:B------:R-:W4:Y:S03]  /*0060*/  LDCU.64 UR6, c[0x0][0x358] ;  /* 0x00006b00ff0677ac */ /* 0x000f260008000a00 */
[----:B------:R3:W-:Y:S03]  /*0070*/  STL.128 [R1+0x10], RZ ;  /* 0x000010ff01007387 */ /* 0x0007e60000100c00 */
[----:B------:R-:W2:Y:S01]  /*0080*/  LDC.64 R2, c[0x0][0x388] ;  /* 0x0000e200ff027b82 */ /* 0x000ea20000000a00 */
[----:B------:R-:W0:Y:S01]  /*0090*/  LDCU UR8, c[0x0][0x370] ;  /* 0x00006e00ff0877ac */ /* 0x000e220008000800 */
[----:B------:R3:W-:Y:S01]  /*00a0*/  STL.128 [R1+0x20], RZ ;  /* 0x000020ff01007387 */ /* 0x0007e20000100c00 */
[----:B------:R-:W0:Y:S03]  /*00b0*/  LDCU UR9, c[0x0][0x3a8] ;  /* 0x00007500ff0977ac */ /* 0x000e260008000800 */
[----:B------:R3:W-:Y:S02]  /*00c0*/  STL.128 [R1+0x30], RZ ;  /* 0x000030ff01007387 */ /* 0x0007e40000100c00 */
[----:B------:R-:W2:Y:S01]  /*00d0*/  LDC.64 R4, c[0x0][0x380] ;  /* 0x0000e000ff047b82 */ /* 0x000ea20000000a00 */
[----:B------:R-:W2:Y:S01]  /*00e0*/  LDCU.64 UR12, c[0x0][0x388] ;  /* 0x00007100ff0c77ac */ /* 0x000ea20008000a00 */
[----:B------:R3:W-:Y:S01]  /*00f0*/  STL.128 [R1+0x40], RZ ;  /* 0x000040ff01007387 */ /* 0x0007e20000100c00 */
[----:B------:R-:W2:Y:S03]  /*0100*/  LDCU.64 UR10, c[0x0][0x380] ;  /* 0x00007000ff0a77ac */ /* 0x000ea60008000a00 */
[----:B------:R3:W-:Y:S02]  /*0110*/  STL.128 [R1+0x50], RZ ;  /* 0x000050ff01007387 */ /* 0x0007e40000100c00 */
[----:B------:R-:W2:Y:S02]  /*0120*/  LDC.64 R6, c[0x0][0x388] ;  /* 0x0000e200ff067b82 */ /* 0x000ea40000000a00 */
[----:B------:R3:W-:Y:S01]  /*0130*/  STL.128 [R1+0x60], RZ ;  /* 0x000060ff01007387 */ /* 0x0007e20000100c00 */
[----:B-1----:R-:W-:-:S03]  /*0140*/  IMAD.SHL.U32 R13, R0, 0x100, RZ ;  /* 0x00000100000d7824 */ /* 0x002fc600078e00ff */
[----:B------:R3:W-:Y:S02]  /*0150*/  STL.128 [R1+0x70], RZ ;  /* 0x000070ff01007387 */ /* 0x0007e40000100c00 */
[----:B------:R-:W1:Y:S01]  /*0160*/  LDC.64 R8, c[0x0][0x390] ;  /* 0x0000e400ff087b82 */ /* 0x000e620000000a00 */
[C---:B0-----:R-:W-:Y:S01]  /*0170*/  VIMNMX.U32 R16, PT, PT, R13.reuse, UR4, !PT ;  /* 0x000000040d107c48 */ /* 0x041fe2000ffe0000 */
[----:B------:R3:W-:Y:S01]  /*0180*/  STL.128 [R1+0x80], RZ ;  /* 0x000080ff01007387 */ /* 0x0007e20000100c00 */
[----:B------:R-:W-:Y:S02]  /*0190*/  UMOV UR4, URZ ;  /* 0x000000ff00047c82 */ /* 0x000fe40008000000 */
[----:B------:R-:W-:Y:S01]  /*01a0*/  IADD3 R16, PT, PT, -R13, R16, RZ ;  /* 0x000000100d107210 */ /* 0x000fe20007ffe1ff */
[----:B------:R3:W-:Y:S02]  /*01b0*/  STL.128 [R1+0x90], RZ ;  /* 0x000090ff01007387 */ /* 0x0007e40000100c00 */
[----:B------:R-:W0:Y:S02]  /*01c0*/  LDC.64 R10, c[0x0][0x398] ;  /* 0x0000e600ff0a7b82 */ /* 0x000e240000000a00 */
[----:B------:R3:W-:Y:S04]  /*01d0*/  STL.128 [R1+0xa0], RZ ;  /* 0x0000a0ff01007387 */ /* 0x0007e80000100c00 */
        /* <DEDUP_REMOVED lines=52> */
[----:B012-4-:R3:W-:Y:S02]  /*0520*/  STL.128 [R1+0x3f0], RZ ;  /* 0x0003f0ff01007387 */ /* 0x0177e40000100c00 */
.L_x_30:
[----:B------:R-:W-:-:S13]  /*0530*/  ISETP.NE.AND P0, PT, R16, UR4, PT ;  /* 0x0000000410007c0c */ /* 0x000fda000bf05270 */
[----:B012-4-:R-:W-:Y:S05]  /*0540*/  @!P0 EXIT ;  /* 0x000000000000894d */ /* 0x017fea0003800000 */
[----:B------:R-:W-:-:S04]  /*0550*/  VIADD R25, R13, UR4 ;  /* 0x000000040d197c36 */ /* 0x000fc80008000000 */
[----:B------:R-:W-:-:S05]  /*0560*/  IMAD R17, R25, R12, UR9 ;  /* 0x0000000919117e24 */ /* 0x000fca000f8e020c */
[----:B------:R-:W-:-:S05]  /*0570*/  IADD3 R14, P0, PT, R17, UR10, RZ ;  /* 0x0000000a110e7c10 */ /* 0x000fca000ff1e0ff */
[----:B------:R-:W-:-:S06]  /*0580*/  IMAD.X R15, RZ, RZ, UR11, P0 ;  /* 0x0000000bff0f7e24 */ /* 0x000fcc00080e06ff */
[----:B------:R-:W2:Y:S02]  /*0590*/  LDG.E.U8 R15, desc[UR6][R14.64] ;  /* 0x000000060e0f7981 */ /* 0x000ea4000c1e1100 */
[----:B--2---:R-:W-:-:S05]  /*05a0*/  LEA R22, R15, R1, 0x2 ;  /* 0x000000010f167211 */ /* 0x004fca00078e10ff */
[----:B------:R-:W2:Y:S01]  /*05b0*/  LDL R23, [R22] ;  /* 0x0000000016177983 */ /* 0x000ea20000100800 */
[C---:B------:R-:W-:Y:S02]  /*05c0*/  IMAD R21, R15.reuse, UR8, R0 ;  /* 0x000000080f157c24 */ /* 0x040fe4000f8e0200 */
[----:B------:R-:W-:-:S04]  /*05d0*/  IMAD.WIDE.U32 R18, R15, 0x4, R10 ;  /* 0x000000040f127825 */ /* 0x000fc800078e000a */
[----:B------:R-:W-:Y:S02]  /*05e0*/  IMAD.WIDE.U32 R20, R21, 0x4, R8 ;  /* 0x0000000415147825 */ /* 0x000fe400078e0008 */
[----:B------:R-:W4:Y:S04]  /*05f0*/  LDG.E R18, desc[UR6][R18.64] ;  /* 0x0000000612127981 */ /* 0x000f28000c1e1900 */
[----:B------:R-:W4:Y:S01]  /*0600*/  LDG.E R20, desc[UR6][R20.64] ;  /* 0x0000000614147981 */ /* 0x000f22000c1e1900 */
[----:B------:R-:W-:Y:S02]  /*0610*/  ISETP.GT.AND P0, PT, R12, 0x3, PT ;  /* 0x000000030c00780c */ /* 0x000fe40003f04270 */
[----:B------:R-:W-:-:S05]  /*0620*/  IADD3 R14, P1, PT, R25, UR10, RZ ;  /* 0x0000000a190e7c10 */ /* 0x000fca000ff3e0ff */
[----:B------:R-:W-:Y:S02]  /*0630*/  IMAD.X R15, RZ, RZ, UR11, P1 ;  /* 0x0000000bff0f7e24 */ /* 0x000fe400088e06ff */
[----:B--2---:R-:W-:-:S05]  /*0640*/  VIADD R27, R23, 0x1 ;  /* 0x00000001171b7836 */ /* 0x004fca0000000000 */
[----:B------:R0:W-:Y:S01]  /*0650*/  STL [R22], R27 ;  /* 0x0000001b16007387 */ /* 0x0001e20000100800 */
[----:B----4-:R-:W-:Y:S01]  /*0660*/  IADD3 R23, PT, PT, R23, R20, R18 ;  /* 0x0000001417177210 */ /* 0x010fe20007ffe012 */
[----:B------:R-:W-:Y:S06]  /*0670*/  @P0 BRA `(.L_x_19) ;  /* 0x0000000000400947 */ /* 0x000fec0003800000 */
[----:B------:R-:W-:-:S04]  /*0680*/  IADD3 R18, PT, PT, R12, -0x1, RZ ;  /* 0xffffffff0c127810 */ /* 0x000fc80007ffe0ff */
[----:B------:R-:W-:-:S05]  /*0690*/  VIMNMX.U32 R18, PT, PT, R18, 0x2, PT ;  /* 0x0000000212127848 */ /* 0x000fca0003fe0000 */
[----:B------:R-:W-:-:S04]  /*06a0*/  IMAD.SHL.U32 R20, R18, 0x4, RZ ;  /* 0x0000000412147824 */ /* 0x000fc800078e00ff */
[----:B------:R-:W1:Y:S02]  /*06b0*/  LDC R18, c[0x2][R20] ;  /* 0x0080000014127b82 */ /* 0x000e640000000800 */
[----:B-1----:R-:W-:-:S04]  /*06c0*/  SHF.R.S32.HI R19, RZ, 0x1f, R18 ;  /* 0x0000001fff137819 */ /* 0x002fc80000011412 */
.L_x_104:
[----:B------:R-:W-:Y:S05]  /*06d0*/  BRX R18 -0x6e0                                     (*"BRANCH_TARGETS .L_x_105,.L_x_106,.L_x_20"*) ;  /* 0xfffffff812487949 */ /* 0x000fea000383ffff */
.L_x_106:
[----:B------:R-:W-:-:S06]  /*06e0*/  IMAD.WIDE.U32 R18, R25, 0x2, R4 ;  /* 0x0000000219127825 */ /* 0x000fcc00078e0004 */
[----:B------:R-:W2:Y:S01]  /*06f0*/  LDG.E.U16 R19, desc[UR6][R18.64] ;  /* 0x0000000612137981 */ /* 0x000ea2000c1e1500 */
[----:B------:R-:W-:-:S05]  /*0700*/  IMAD.WIDE.U32 R20, R23, 0x2, R6 ;  /* 0x0000000217147825 */ /* 0x000fca00078e0006 */
[----:B--2---:R1:W-:Y:S01]  /*0710*/  STG.E.U16 desc[UR6][R20.64], R19 ;  /* 0x0000001314007986 */ /* 0x0043e2000c101506 */
[----:B------:R-:W-:Y:S05]  /*0720*/  BRA `(.L_x_20) ;  /* 0x0000000000507947 */ /* 0x000fea0003800000 */
.L_x_105:
[----:B------:R-:W2:Y:S01]  /*0730*/  LDG.E.U8 R21, desc[UR6][R14.64] ;  /* 0x000000060e157981 */ /* 0x000ea2000c1e1100 */
[----:B------:R-:W-:-:S05]  /*0740*/  IADD3 R18, P1, PT, R23, UR12, RZ ;  /* 0x0000000c17127c10 */ /* 0x000fca000ff3e0ff */
[----:B------:R-:W-:-:S05]  /*0750*/  IMAD.X R19, RZ, RZ, UR13, P1 ;  /* 0x0000000dff137e24 */ /* 0x000fca00088e06ff */
[----:B--2---:R2:W-:Y:S01]  /*0760*/  STG.E.U8 desc[UR6][R18.64], R21 ;  /* 0x0000001512007986 */ /* 0x0045e2000c101106 */
[----:B------:R-:W-:Y:S05]  /*0770*/  BRA `(.L_x_20) ;  /* 0x00000000003c7947 */ /* 0x000fea0003800000 */
.L_x_19:
[----:B------:R-:W-:-:S04]  /*0780*/  MOV R19, 0xfffffffc ;  /* 0xfffffffc00137802 */ /* 0x000fc80000000f00 */
[----:B------:R-:W-:-:S05]  /*0790*/  VIADDMNMX.U32 R18, R12, R19, 0x5, PT ;  /* 0x000000050c127446 */ /* 0x000fca0003800013 */
[----:B------:R-:W-:-:S04]  /*07a0*/  IMAD.SHL.U32 R20, R18, 0x4, RZ ;  /* 0x0000000412147824 */ /* 0x000fc800078e00ff */
[----:B------:R-:W1:Y:S02]  /*07b0*/  LDC R18, c[0x2][R20+0xc] ;  /* 0x0080030014127b82 */ /* 0x000e640000000800 */
[----:B-1----:R-:W-:-:S04]  /*07c0*/  SHF.R.S32.HI R19, RZ, 0x1f, R18 ;  /* 0x0000001fff137819 */ /* 0x002fc80000011412 */
.L_x_108:
[----:B------:R-:W-:Y:S05]  /*07d0*/  BRX R18 -0x7e0                                     (*"BRANCH_TARGETS .L_x_109,.L_x_20,.L_x_113"*) ;  /* 0xfffffff812087949 */ /* 0x000fea000383ffff */
.L_x_113:
[----:B------:R-:W-:-:S06]  /*07e0*/  IMAD.WIDE.U32 R18, R25, 0x8, R4 ;  /* 0x0000000819127825 */ /* 0x000fcc00078e0004 */
[----:B------:R-:W2:Y:S01]  /*07f0*/  LDG.E.64 R18, desc[UR6][R18.64] ;  /* 0x0000000612127981 */ /* 0x000ea2000c1e1b00 */
[----:B------:R-:W-:-:S05]  /*0800*/  IMAD.WIDE.U32 R20, R23, 0x8, R6 ;  /* 0x0000000817147825 */ /* 0x000fca00078e0006 */
[----:B--2---:R1:W-:Y:S01]  /*0810*/  STG.E.64 desc[UR6][R20.64], R18 ;  /* 0x0000001214007986 */ /* 0x0043e2000c101b06 */
[----:B------:R-:W-:Y:S05]  /*0820*/  BRA `(.L_x_20) ;  /* 0x0000000000107947 */ /* 0x000fea0003800000 */
.L_x_109:
[----:B------:R-:W-:-:S06]  /*0830*/  IMAD.WIDE.U32 R18, R25, 0x4, R4 ;  /* 0x0000000419127825 */ /* 0x000fcc00078e0004 */
[----:B------:R-:W2:Y:S01]  /*0840*/  LDG.E R19, desc[UR6][R18.64] ;  /* 0x0000000612137981 */ /* 0x000ea2000c1e1900 */
[----:B------:R-:W-:-:S05]  /*0850*/  IMAD.WIDE.U32 R20, R23, 0x4, R6 ;  /* 0x0000000417147825 */ /* 0x000fca00078e0006 */
[----:B--2---:R4:W-:Y:S02]  /*0860*/  STG.E desc[UR6][R20.64], R19 ;  /* 0x0000001314007986 */ /* 0x0049e4000c101906 */
.L_x_20:
[----:B------:R-:W-:Y:S01]  /*0870*/  BAR.SYNC.DEFER_BLOCKING 0x0 ;  /* 0x0000000000007b1d */ /* 0x000fe20000010000 */
[----:B------:R-:W-:-:S06]  /*0880*/  UIADD3 UR5, UPT, UPT, UR4, 0x1, URZ ;  /* 0x0000000104057890 */ /* 0x000fcc000fffe0ff */
[----:B------:R-:W-:-:S13]  /*0890*/  ISETP.NE.AND P1, PT, R16, UR5, PT ;  /* 0x0000000510007c0c */ /* 0x000fda000bf25270 */
[----:B------:R-:W-:Y:S05]  /*08a0*/  @!P1 EXIT ;  /* 0x000000000000994d */ /* 0x000fea0003800000 */
[----:B------:R-:W-:-:S05]  /*08b0*/  IMAD.IADD R17, R17, 0x1, R12 ;  /* 0x0000000111117824 */ /* 0x000fca00078e020c */
[----:B-1--4-:R-:W-:-:S04]  /*08c0*/  IADD3 R20, P1, PT, R17, UR10, RZ ;  /* 0x0000000a11147c10 */ /* 0x012fc8000ff3e0ff */
[----:B--2---:R-:W-:-:S06]  /*08d0*/  IADD3.X R21, PT, PT, RZ, UR11, RZ, P1, !PT ;  /* 0x0000000bff157c10 */ /* 0x004fcc0008ffe4ff */
[----:B------:R-:W2:Y:S02]  /*08e0*/  LDG.E.U8 R21, desc[UR6][R20.64] ;  /* 0x0000000614157981 */ /* 0x000ea4000c1e1100 */
[----:B--2---:R-:W-:-:S05]  /*08f0*/  IMAD R24, R21, 0x4, R1 ;  /* 0x0000000415187824 */ /* 0x004fca00078e0201 */
[----:B------:R-:W2:Y:S01]  /*0900*/  LDL R25, [R24] ;  /* 0x0000000018197983 */ /* 0x000ea20000100800 */
[C---:B------:R-:W-:Y:S02]  /*0910*/  IMAD R19, R21.reuse, UR8, R0 ;  /* 0x0000000815137c24 */ /* 0x040fe4000f8e0200 */
[----:B0-----:R-:W-:-:S04]  /*0920*/  IMAD.WIDE.U32 R22, R21, 0x4, R10 ;  /* 0x0000000415167825 */ /* 0x001fc800078e000a */
[----:B------:R-:W-:Y:S02]  /*0930*/  IMAD.WIDE.U32 R18, R19, 0x4, R8 ;  /* 0x0000000413127825 */ /* 0x000fe400078e0008 */
[----:B------:R-:W4:Y:S04]  /*0940*/  LDG.E R22, desc[UR6][R22.64] ;  /* 0x0000000616167981 */ /* 0x000f28000c1e1900 */
[----:B------:R-:W4:Y:S01]  /*0950*/  LDG.E R19, desc[UR6][R18.64] ;  /* 0x0000000612137981 */ /* 0x000f22000c1e1900 */
[----:B--2---:R-:W-:-:S05]  /*0960*/  IADD3 R27, PT, PT, R25, 0x1, RZ ;  /* 0x00000001191b7810 */ /* 0x004fca0007ffe0ff */
[----:B------:R0:W-:Y:S01]  /*0970*/  STL [R24], R27 ;  /* 0x0000001b18007387 */ /* 0x0001e20000100800 */
[----:B----4-:R-:W-:Y:S01]  /*0980*/  IADD3 R21, PT, PT, R25, R19, R22 ;  /* 0x0000001319157210 */ /* 0x010fe20007ffe016 */
[----:B------:R-:W-:Y:S06]  /*0990*/  @P0 BRA `(.L_x_21) ;  /* 0x0000000000440947 */ /* 0x000fec0003800000 */
[----:B------:R-:W-:-:S05]  /*09a0*/  IMAD.MOV.U32 R19, RZ, RZ, -0x1 ;  /* 0xffffffffff137424 */ /* 0x000fca00078e00ff */
[----:B------:R-:W-:-:S04]  /*09b0*/  VIADDMNMX.U32 R18, R12, R19, 0x2, PT ;  /* 0x000000020c127446 */ /* 0x000fc80003800013 */
[----:B------:R-:W-:-:S04]  /*09c0*/  SHF.L.U32 R20, R18, 0x2, RZ ;  /* 0x0000000212147819 */ /* 0x000fc800000006ff */
[----:B------:R-:W1:Y:S02]  /*09d0*/  LDC R18, c[0x2][R20+0x24] ;  /* 0x0080090014127b82 */ /* 0x000e640000000800 */
[----:B-1----:R-:W-:-:S04]  /*09e0*/  SHF.R.S32.HI R19, RZ, 0x1f, R18 ;  /* 0x0000001fff137819 */ /* 0x002fc80000011412 */
.L_x_115:
[----:B------:R-:W-:Y:S05]  /*09f0*/  BRX R18 -0xa00                                     (*"BRANCH_TARGETS .L_x_116,.L_x_117,.L_x_22"*) ;  /* 0xfffffff412807949 */ /* 0x000fea000383ffff */
.L_x_117:
[----:B------:R-:W-:-:S04]  /*0a00*/  IADD3 R22, P1, P2, R14, UR4, R13 ;  /* 0x000000040e167c10 */ /* 0x000fc8000fa3e00d */
[----:B------:R-:W-:-:S06]  /*0a10*/  IADD3.X R23, PT, PT, R15, RZ, RZ, P1, P2 ;  /* 0x000000ff0f177210 */ /* 0x000fcc0000fe44ff */
[----:B------:R-:W2:Y:S01]  /*0a20*/  LDG.E.U16 R23, desc[UR6][R22.64+0x2] ;  /* 0x0000020616177981 */ /* 0x000ea2000c1e1500 */
[----:B------:R-:W-:-:S05]  /*0a30*/  IMAD.WIDE.U32 R18, R21, 0x2, R2 ;  /* 0x0000000215127825 */ /* 0x000fca00078e0002 */
[----:B--2---:R1:W-:Y:S01]  /*0a40*/  STG.E.U16 desc[UR6][R18.64], R23 ;  /* 0x0000001712007986 */ /* 0x0043e2000c101506 */
[----:B------:R-:W-:Y:S05]  /*0a50*/  BRA `(.L_x_22) ;  /* 0x0000000000747947 */ /* 0x000fea0003800000 */
.L_x_116:
[----:B------:R-:W2:Y:S01]  /*0a60*/  LDG.E.U8 R23, desc[UR6][R14.64+0x1] ;  /* 0x000001060e177981 */ /* 0x000ea2000c1e1100 */
[----:B------:R-:W-:-:S05]  /*0a70*/  IADD3 R18, P1, PT, R21, UR12, RZ ;  /* 0x0000000c15127c10 */ /* 0x000fca000ff3e0ff */
[----:B------:R-:W-:-:S05]  /*0a80*/  IMAD.X R19, RZ, RZ, UR13, P1 ;  /* 0x0000000dff137e24 */ /* 0x000fca00088e06ff */
[----:B--2---:R2:W-:Y:S01]  /*0a90*/  STG.E.U8 desc[UR6][R18.64], R23 ;  /* 0x0000001712007986 */ /* 0x0045e2000c101106 */
[----:B------:R-:W-:Y:S05]  /*0aa0*/  BRA `(.L_x_22) ;  /* 0x0000000000607947 */ /* 0x000fea0003800000 */
.L_x_21:
[----:B------:R-:W-:-:S13]  /*0ab0*/  ISETP.NE.AND P1, PT, R12, 0x4, PT ;  /* 0x000000040c00780c */ /* 0x000fda0003f25270 */
[----:B------:R-:W-:Y:S05]  /*0ac0*/  @!P1 BRA `(.L_x_23) ;  /* 0x00000000002c9947 */ /* 0x000fea0003800000 */
[----:B------:R-:W-:-:S13]  /*0ad0*/  ISETP.NE.AND P1, PT, R12, 0x8, PT ;  /* 0x000000080c00780c */ /* 0x000fda0003f25270 */
[----:B------:R-:W-:Y:S05]  /*0ae0*/  @P1 BRA `(.L_x_22) ;  /* 0x0000000000501947 */ /* 0x000fea0003800000 */
[----:B------:R-:W-:-:S04]  /*0af0*/  IADD3 R19, P1, PT, R13, UR4, RZ ;  /* 0x000000040d137c10 */ /* 0x000fc8000ff3e0ff */
[----:B------:R-:W-:Y:S01]  /*0b00*/  IADD3.X R20, PT, PT, RZ, RZ, RZ, P1, !PT ;  /* 0x000000ffff147210 */ /* 0x000fe20000ffe4ff */
[----:B------:R-:W-:-:S04]  /*0b10*/  IMAD.WIDE.U32 R18, R19, 0x7, R14 ;  /* 0x0000000713127825 */ /* 0x000fc800078e000e */
[----:B------:R-:W-:-:S04]  /*0b20*/  IMAD R23, R20, 0x7, RZ ;  /* 0x0000000714177824 */ /* 0x000fc800078e02ff */
[----:B------:R-:W-:-:S06]  /*0b30*/  IMAD.IADD R19, R19, 0x1, R23 ;  /* 0x0000000113137824 */ /* 0x000fcc00078e0217 */
[----:B------:R-:W2:Y:S01]  /*0b40*/  LDG.E.64 R18, desc[UR6][R18.64+0x8] ;  /* 0x0000080612127981 */ /* 0x000ea2000c1e1b00 */
[----:B------:R-:W-:-:S05]  /*0b50*/  IMAD.WIDE.U32 R20, R21, 0x8, R2 ;  /* 0x0000000815147825 */ /* 0x000fca00078e0002 */
[----:B--2---:R1:W-:Y:S01]  /*0b60*/  STG.E.64 desc[UR6][R20.64], R18 ;  /* 0x0000001214007986 */ /* 0x0043e2000c101b06 */
[----:B------:R-:W-:Y:S05]  /*0b70*/  BRA `(.L_x_22) ;  /* 0x00000000002c7947 */ /* 0x000fea0003800000 */
.L_x_23:
[----:B------:R-:W-:Y:S01]  /*0b80*/  IADD3 R23, P1, PT, R13, UR4, RZ ;  /* 0x000000040d177c10 */ /* 0x000fe2000ff3e0ff */
[----:B------:R-:W-:Y:S01]  /*0b90*/  IMAD.MOV.U32 R18, RZ, RZ, R14 ;  /* 0x000000ffff127224 */ /* 0x000fe200078e000e */
[----:B------:R-:W-:Y:S02]  /*0ba0*/  MOV R19, R15 ;  /* 0x0000000f00137202 */ /* 0x000fe40000000f00 */
[----:B------:R-:W-:Y:S01]  /*0bb0*/  IADD3.X R20, PT, PT, RZ, RZ, RZ, P1, !PT ;  /* 0x000000ffff147210 */ /* 0x000fe20000ffe4ff */
[----:B------:R-:W-:-:S04]  /*0bc0*/  IMAD.WIDE.U32 R18, R23, 0x3, R18 ;  /* 0x0000000317127825 */ /* 0x000fc800078e0012 */
[----:B------:R-:W-:Y:S01]  /*0bd0*/  IMAD R23, R20, 0x3, RZ ;  /* 0x0000000314177824 */ /* 0x000fe200078e02ff */
[----:B------:R-:W-:-:S03]  /*0be0*/  MOV R22, R18 ;  /* 0x0000001200167202 */ /* 0x000fc60000000f00 */
[----:B------:R-:W-:-:S06]  /*0bf0*/  IMAD.IADD R23, R19, 0x1, R23 ;  /* 0x0000000113177824 */ /* 0x000fcc00078e0217 */
[----:B------:R-:W2:Y:S01]  /*0c00*/  LDG.E R23, desc[UR6][R22.64+0x4] ;  /* 0x0000040616177981 */ /* 0x000ea2000c1e1900 */
[----:B------:R-:W-:-:S05]  /*0c10*/  IMAD.WIDE.U32 R18, R21, 0x4, R2 ;  /* 0x0000000415127825 */ /* 0x000fca00078e0002 */
[----:B--2---:R4:W-:Y:S02]  /*0c20*/  STG.E desc[UR6][R18.64], R23 ;  /* 0x0000001712007986 */ /* 0x0049e4000c101906 */
.L_x_22:
[----:B------:R-:W-:Y:S01]  /*0c30*/  BAR.SYNC.DEFER_BLOCKING 0x0 ;  /* 0x0000000000007b1d */ /* 0x000fe20000010000 */
[----:B------:R-:W-:-:S06]  /*0c40*/  UIADD3 UR5, UPT, UPT, UR4, 0x2, URZ ;  /* 0x0000000204057890 */ /* 0x000fcc000fffe0ff */
[----:B------:R-:W-:-:S13]  /*0c50*/  ISETP.NE.AND P1, PT, R16, UR5, PT ;  /* 0x0000000510007c0c */ /* 0x000fda000bf25270 */
[----:B------:R-:W-:Y:S05]  /*0c60*/  @!P1 EXIT ;  /* 0x000000000000994d */ /* 0x000fea0003800000 */
[----:B------:R-:W-:-:S05]  /*0c70*/  IMAD.IADD R17, R17, 0x1, R12 ;  /* 0x0000000111117824 */ /* 0x000fca00078e020c */
[----:B-1----:R-:W-:-:S04]  /*0c80*/  IADD3 R20, P1, PT, R17, UR10, RZ ;  /* 0x0000000a11147c10 */ /* 0x002fc8000ff3e0ff */
[----:B------:R-:W-:-:S06]  /*0c90*/  IADD3.X R21, PT, PT, RZ, UR11, RZ, P1, !PT ;  /* 0x0000000bff157c10 */ /* 0x000fcc0008ffe4ff */
[----:B------:R-:W0:Y:S02]  /*0ca0*/  LDG.E.U8 R21, desc[UR6][R20.64] ;  /* 0x0000000614157981 */ /* 0x000e24000c1e1100 */
[----:B0-----:R-:W-:-:S05]  /*0cb0*/  IMAD R24, R21, 0x4, R1 ;  /* 0x0000000415187824 */ /* 0x001fca00078e0201 */
[----:B------:R-:W5:Y:S01]  /*0cc0*/  LDL R25, [R24] ;  /* 0x0000000018197983 */ /* 0x000f620000100800 */
[C---:B--2-4-:R-:W-:Y:S02]  /*0cd0*/  IMAD R19, R21.reuse, UR8, R0 ;  /* 0x0000000815137c24 */ /* 0x054fe4000f8e0200 */
[----:B------:R-:W-:-:S04]  /*0ce0*/  IMAD.WIDE.U32 R22, R21, 0x4, R10 ;  /* 0x0000000415167825 */ /* 0x000fc800078e000a */
[----:B------:R-:W-:Y:S02]  /*0cf0*/  IMAD.WIDE.U32 R18, R19, 0x4, R8 ;  /* 0x0000000413127825 */ /* 0x000fe400078e0008 */
[----:B------:R-:W2:Y:S04]  /*0d00*/  LDG.E R22, desc[UR6][R22.64] ;  /* 0x0000000616167981 */ /* 0x000ea8000c1e1900 */
[----:B------:R-:W2:Y:S01]  /*0d10*/  LDG.E R19, desc[UR6][R18.64] ;  /* 0x0000000612137981 */ /* 0x000ea2000c1e1900 */
[----:B-----5:R-:W-:-:S05]  /*0d20*/  IADD3 R27, PT, PT, R25, 0x1, RZ ;  /* 0x00000001191b7810 */ /* 0x020fca0007ffe0ff */
[----:B------:R0:W-:Y:S01]  /*0d30*/  STL [R24], R27 ;  /* 0x0000001b18007387 */ /* 0x0001e20000100800 */
[----:B--2---:R-:W-:Y:S01]  /*0d40*/  IADD3 R21, PT, PT, R25, R19, R22 ;  /* 0x0000001319157210 */ /* 0x004fe20007ffe016 */
[----:B------:R-:W-:Y:S06]  /*0d50*/  @P0 BRA `(.L_x_24) ;  /* 0x0000000000440947 */ /* 0x000fec0003800000 */
[----:B------:R-:W-:-:S05]  /*0d60*/  IMAD.MOV.U32 R19, RZ, RZ, -0x1 ;  /* 0xffffffffff137424 */ /* 0x000fca00078e00ff */
[----:B------:R-:W-:-:S04]  /*0d70*/  VIADDMNMX.U32 R19, R12, R19, 0x2, PT ;  /* 0x000000020c137446 */ /* 0x000fc80003800013 */
[----:B------:R-:W-:-:S04]  /*0d80*/  SHF.L.U32 R20, R19, 0x2, RZ ;  /* 0x0000000213147819 */ /* 0x000fc800000006ff */
[----:B------:R-:W1:Y:S02]  /*0d90*/  LDC R18, c[0x2][R20+0x30] ;  /* 0x00800c0014127b82 */ /* 0x000e640000000800 */
[----:B-1----:R-:W-:-:S04]  /*0da0*/  SHF.R.S32.HI R19, RZ, 0x1f, R18 ;  /* 0x0000001fff137819 */ /* 0x002fc80000011412 */
.L_x_119:
[----:B------:R-:W-:Y:S05]  /*0db0*/  BRX R18 -0xdc0                                     (*"BRANCH_TARGETS .L_x_120,.L_x_121,.L_x_25"*) ;  /* 0xfffffff012907949 */ /* 0x000fea000383ffff */
.L_x_121:
[----:B------:R-:W-:-:S04]  /*0dc0*/  IADD3 R22, P1, P2, R14, UR4, R13 ;  /* 0x000000040e167c10 */ /* 0x000fc8000fa3e00d */
[----:B------:R-:W-:-:S06]  /*0dd0*/  IADD3.X R23, PT, PT, R15, RZ, RZ, P1, P2 ;  /* 0x000000ff0f177210 */ /* 0x000fcc0000fe44ff */
[----:B------:R-:W2:Y:S01]  /*0de0*/  LDG.E.U16 R23, desc[UR6][R22.64+0x4] ;  /* 0x0000040616177981 */ /* 0x000ea2000c1e1500 */
[----:B------:R-:W-:-:S05]  /*0df0*/  IMAD.WIDE.U32 R18, R21, 0x2, R2 ;  /* 0x0000000215127825 */ /* 0x000fca00078e0002 */
[----:B--2---:R1:W-:Y:S01]  /*0e00*/  STG.E.U16 desc[UR6][R18.64], R23 ;  /* 0x0000001712007986 */ /* 0x0043e2000c101506 */
[----:B------:R-:W-:Y:S05]  /*0e10*/  BRA `(.L_x_25) ;  /* 0x00000000006c7947 */ /* 0x000fea0003800000 */
.L_x_120:
[----:B------:R-:W2:Y:S01]  /*0e20*/  LDG.E.U8 R23, desc[UR6][R14.64+0x2] ;  /* 0x000002060e177981 */ /* 0x000ea2000c1e1100 */
[----:B------:R-:W-:-:S05]  /*0e30*/  IADD3 R18, P1, PT, R21, UR12, RZ ;  /* 0x0000000c15127c10 */ /* 0x000fca000ff3e0ff */
[----:B------:R-:W-:-:S05]  /*0e40*/  IMAD.X R19, RZ, RZ, UR13, P1 ;  /* 0x0000000dff137e24 */ /* 0x000fca00088e06ff */
[----:B--2---:R4:W-:Y:S01]  /*0e50*/  STG.E.U8 desc[UR6][R18.64], R23 ;  /* 0x0000001712007986 */ /* 0x0049e2000c101106 */
[----:B------:R-:W-:Y:S05]  /*0e60*/  BRA `(.L_x_25) ;  /* 0x0000000000587947 */ /* 0x000fea0003800000 */
.L_x_24:
        /* <DEDUP_REMOVED lines=13> */
.L_x_26:
[----:B------:R-:W-:-:S04]  /*0f40*/  IADD3 R19, P1, PT, R13, UR4, RZ ;  /* 0x000000040d137c10 */ /* 0x000fc8000ff3e0ff */
        /* <DEDUP_REMOVED lines=8> */
.L_x_25:
[----:B------:R-:W-:Y:S01]  /*0fd0*/  BAR.SYNC.DEFER_BLOCKING 0x0 ;  /* 0x0000000000007b1d */ /* 0x000fe20000010000 */
[----:B------:R-:W-:-:S06]  /*0fe0*/  UIADD3 UR5, UPT, UPT, UR4, 0x3, URZ ;  /* 0x0000000304057890 */ /* 0x000fcc000fffe0ff */
[----:B------:R-:W-:-:S13]  /*0ff0*/  ISETP.NE.AND P1, PT, R16, UR5, PT ;  /* 0x0000000510007c0c */ /* 0x000fda000bf25270 */
[----:B------:R-:W-:Y:S05]  /*1000*/  @!P1 EXIT ;  /* 0x000000000000994d */ /* 0x000fea0003800000 */
[----:B------:R-:W-:-:S05]  /*1010*/  IMAD.IADD R17, R17, 0x1, R12 ;  /* 0x0000000111117824 */ /* 0x000fca00078e020c */
[----:B------:R-:W-:-:S04]  /*1020*/  IADD3 R22, P1, PT, R17, UR10, RZ ;  /* 0x0000000a11167c10 */ /* 0x000fc8000ff3e0ff */
[----:B-1--4-:R-:W-:-:S06]  /*1030*/  IADD3.X R23, PT, PT, RZ, UR11, RZ, P1, !PT ;  /* 0x0000000bff177c10 */ /* 0x012fcc0008ffe4ff */
[----:B------:R-:W0:Y:S02]  /*1040*/  LDG.E.U8 R23, desc[UR6][R22.64] ;  /* 0x0000000616177981 */ /* 0x000e24000c1e1100 */
[----:B0-----:R-:W-:-:S05]  /*1050*/  IMAD R24, R23, 0x4, R1 ;  /* 0x0000000417187824 */ /* 0x001fca00078e0201 */
[----:B------:R-:W4:Y:S01]  /*1060*/  LDL R25, [R24] ;  /* 0x0000000018197983 */ /* 0x000f220000100800 */
[C---:B--2---:R-:W-:Y:S02]  /*1070*/  IMAD R21, R23.reuse, UR8, R0 ;  /* 0x0000000817157c24 */ /* 0x044fe4000f8e0200 */
[----:B------:R-:W-:-:S04]  /*1080*/  IMAD.WIDE.U32 R18, R23, 0x4, R10 ;  /* 0x0000000417127825 */ /* 0x000fc800078e000a */
[----:B------:R-:W-:Y:S01]  /*1090*/  IMAD.WIDE.U32 R20, R21, 0x4, R8 ;  /* 0x0000000415147825 */ /* 0x000fe200078e0008 */
[----:B------:R-:W2:Y:S05]  /*10a0*/  LDG.E R17, desc[UR6][R18.64] ;  /* 0x0000000612117981 */ /* 0x000eaa000c1e1900 */
[----:B------:R-:W2:Y:S01]  /*10b0*/  LDG.E R20, desc[UR6][R20.64] ;  /* 0x0000000614147981 */ /* 0x000ea2000c1e1900 */
[----:B----4-:R-:W-:-:S05]  /*10c0*/  IADD3 R27, PT, PT, R25, 0x1, RZ ;  /* 0x00000001191b7810 */ /* 0x010fca0007ffe0ff */
        /* <DEDUP_REMOVED lines=8> */
.L_x_123:
[----:B------:R-:W-:Y:S05]  /*1150*/  BRX R18 -0x1160                                    (*"BRANCH_TARGETS .L_x_124,.L_x_125,.L_x_28"*) ;  /* 0xffffffec12a87949 */ /* 0x000fea000383ffff */
.L_x_125:
[----:B------:R-:W-:-:S04]  /*1160*/  IADD3 R18, P0, P1, R14, UR4, R13 ;  /* 0x000000040e127c10 */ /* 0x000fc8000f91e00d */
[----:B------:R-:W-:-:S06]  /*1170*/  IADD3.X R19, PT, PT, R15, RZ, RZ, P0, P1 ;  /* 0x000000ff0f137210 */ /* 0x000fcc00007e24ff */
[----:B------:R-:W2:Y:S01]  /*1180*/  LDG.E.U16 R19, desc[UR6][R18.64+0x6] ;  /* 0x0000060612137981 */ /* 0x000ea2000c1e1500 */
[----:B------:R-:W-:-:S05]  /*1190*/  IMAD.WIDE.U32 R14, R17, 0x2, R2 ;  /* 0x00000002110e7825 */ /* 0x000fca00078e0002 */
[----:B--2---:R4:W-:Y:S01]  /*11a0*/  STG.E.U16 desc[UR6][R14.64], R19 ;  /* 0x000000130e007986 */ /* 0x0049e2000c101506 */
[----:B------:R-:W-:Y:S05]  /*11b0*/  BRA `(.L_x_28) ;  /* 0x0000000000747947 */ /* 0x000fea0003800000 */
.L_x_124:
[----:B------:R-:W-:Y:S01]  /*11c0*/  MOV R19, R15 ;  /* 0x0000000f00137202 */ /* 0x000fe20000000f00 */
[----:B------:R-:W-:-:S05]  /*11d0*/  IMAD.MOV.U32 R18, RZ, RZ, R14 ;  /* 0x000000ffff127224 */ /* 0x000fca00078e000e */
[----:B------:R-:W2:Y:S01]  /*11e0*/  LDG.E.U8 R19, desc[UR6][R18.64+0x3] ;  /* 0x0000030612137981 */ /* 0x000ea2000c1e1100 */
[----:B------:R-:W-:-:S05]  /*11f0*/  IADD3 R14, P0, PT, R17, UR12, RZ ;  /* 0x0000000c110e7c10 */ /* 0x000fca000ff1e0ff */
[----:B------:R-:W-:-:S05]  /*1200*/  IMAD.X R15, RZ, RZ, UR13, P0 ;  /* 0x0000000dff0f7e24 */ /* 0x000fca00080e06ff */
[----:B--2---:R1:W-:Y:S01]  /*1210*/  STG.E.U8 desc[UR6][R14.64], R19 ;  /* 0x000000130e007986 */ /* 0x0043e2000c101106 */
[----:B------:R-:W-:Y:S05]  /*1220*/  BRA `(.L_x_28) ;  /* 0x0000000000587947 */ /* 0x000fea0003800000 */
.L_x_27:
        /* <DEDUP_REMOVED lines=13> */
.L_x_29:
        /* <DEDUP_REMOVED lines=9> */
.L_x_28:
[----:B------:R-:W-:Y:S01]  /*1390*/  BAR.SYNC.DEFER_BLOCKING 0x0 ;  /* 0x0000000000007b1d */ /* 0x000fe20000010000 */
[----:B------:R-:W-:-:S04]  /*13a0*/  UIADD3 UR4, UPT, UPT, UR4, 0x4, URZ ;  /* 0x0000000404047890 */ /* 0x000fc8000fffe0ff */
[----:B------:R-:W-:-:S09]  /*13b0*/  UISETP.NE.AND UP0, UPT, UR4, 0x100, UPT ;  /* 0x000001000400788c */ /* 0x000fd2000bf05270 */
[----:B------:R-:W-:Y:S05]  /*13c0*/  BRA.U UP0, `(.L_x_30) ;  /* 0xfffffff100587547 */ /* 0x000fea000b83ffff */
[----:B------:R-:W-:Y:S05]  /*13d0*/  EXIT ;  /* 0x000000000000794d */ /* 0x000fea0003800000 */
.L_x_31:
        /* <DEDUP_REMOVED lines=10> */
.L_x_139:


//--------------------- .text._Z10cu_scatterPvS_Pjjj --------------------------
	.section	.text._Z10cu_scatterPvS_Pjjj,"ax",@progbits
	.align	128
        .global         _Z10cu_scatterPvS_Pjjj
        .type           _Z10cu_scatterPvS_Pjjj,@function
        .size           _Z10cu_scatterPvS_Pjjj,(.L_x_140 - _Z10cu_scatterPvS_Pjjj)
        .other          _Z10cu_scatterPvS_Pjjj,@"STO_CUDA_ENTRY STV_DEFAULT"
_Z10cu_scatterPvS_Pjjj:
.text._Z10cu_scatterPvS_Pjjj:
[----:B------:R-:W-:Y:S01]  /*0000*/  LDC R1, c[0x0][0x37c] ;  /* 0x0000df00ff017b82 */ /* 0x000fe20000000800 */
[----:B------:R-:W0:Y:S07]  /*0010*/  S2R R5, SR_TID.X ;  /* 0x0000000000057919 */ /* 0x000e2e0000002100 */
[----:B------:R-:W0:Y:S01]  /*0020*/  S2UR UR4, SR_CTAID.X ;  /* 0x00000000000479c3 */ /* 0x000e220000002500 */
[----:B------:R-:W1:Y:S07]  /*0030*/  LDCU UR5, c[0x0][0x398] ;  /* 0x00007300ff0577ac */ /* 0x000e6e0008000800 */
[----:B------:R-:W0:Y:S02]  /*0040*/  LDC R0, c[0x0][0x360] ;  /* 0x0000d800ff007b82 */ /* 0x000e240000000800 */
[----:B0-----:R-:W-:-:S05]  /*0050*/  IMAD R5, R0, UR4, R5 ;  /* 0x0000000400057c24 */ /* 0x001fca000f8e0205 */
[----:B-1----:R-:W-:-:S13]  /*0060*/  ISETP.GE.U32.AND P0, PT, R5, UR5, PT ;  /* 0x0000000505007c0c */ /* 0x002fda000bf06070 */
[----:B------:R-:W-:Y:S05]  /*0070*/  @P0 EXIT ;  /* 0x000000000000094d */ /* 0x000fea0003800000 */
[----:B------:R-:W0:Y:S01]  /*0080*/  LDC R4, c[0x0][0x39c] ;  /* 0x0000e700ff047b82 */ /* 0x000e220000000800 */
[----:B------:R-:W1:Y:S07]  /*0090*/  LDCU.64 UR4, c[0x0][0x358] ;  /* 0x00006b00ff0477ac */ /* 0x000e6e0008000a00 */
[----:B------:R-:W2:Y:S01]  /*00a0*/  LDC.64 R2, c[0x0][0x390] ;  /* 0x0000e400ff027b82 */ /* 0x000ea20000000a00 */
[----:B0-----:R-:W-:Y:S01]  /*00b0*/  ISETP.GT.AND P0, PT, R4, 0x3, PT ;  /* 0x000000030400780c */ /* 0x001fe20003f04270 */
[----:B--2---:R-:W-:-:S05]  /*00c0*/  IMAD.WIDE.U32 R2, R5, 0x4, R2 ;  /* 0x0000000405027825 */ /* 0x004fca00078e0002 */
[----:B-1----:R0:W5:Y:S07]  /*00d0*/  LDG.E R0, desc[UR4][R2.64] ;  /* 0x0000000402007981 */ /* 0x00216e000c1e1900 */
[----:B------:R-:W-:Y:S05]  /*00e0*/  @P0 BRA `(.L_x_32) ;  /* 0x0000000000540947 */ /* 0x000fea0003800000 */
[----:B0-----:R-:W-:-:S05]  /*00f0*/  VIADD R2, R4, 0xffffffff ;  /* 0xffffffff04027836 */ /* 0x001fca0000000000 */
[----:B------:R-:W-:-:S05]  /*0100*/  VIMNMX.U32 R2, PT, PT, R2, 0x2, PT ;  /* 0x0000000202027848 */ /* 0x000fca0003fe0000 */
[----:B------:R-:W-:-:S04]  /*0110*/  IMAD.SHL.U32 R4, R2, 0x4, RZ ;  /* 0x0000000402047824 */ /* 0x000fc800078e00ff */
[----:B------:R-:W0:Y:S02]  /*0120*/  LDC R2, c[0x2][R4] ;  /* 0x0080000004027b82 */ /* 0x000e240000000800 */
[----:B0-----:R-:W-:-:S04]  /*0130*/  SHF.R.S32.HI R3, RZ, 0x1f, R2 ;  /* 0x0000001fff037819 */ /* 0x001fc80000011402 */
.L_x_127:
[----:B------:R-:W-:Y:S05]  /*0140*/  BRX R2 -0x150                                      (*"BRANCH_TARGETS .L_x_128,.L_x_129,.L_x_130"*) ;  /* 0xfffffffc02ac7949 */ /* 0x000fea000383ffff */
.L_x_129:
[----:B------:R-:W0:Y:S02]  /*0150*/  LDC.64 R2, c[0x0][0x380] ;  /* 0x0000e000ff027b82 */ /* 0x000e240000000a00 */
[----:B0-----:R-:W-:-:S06]  /*0160*/  IMAD.WIDE.U32 R2, R5, 0x2, R2 ;  /* 0x0000000205027825 */ /* 0x001fcc00078e0002 */
[----:B------:R-:W0:Y:S01]  /*0170*/  LDC.64 R4, c[0x0][0x388] ;  /* 0x0000e200ff047b82 */ /* 0x000e220000000a00 */
[----:B------:R-:W2:Y:S01]  /*0180*/  LDG.E.U16 R3, desc[UR4][R2.64] ;  /* 0x0000000402037981 */ /* 0x000ea2000c1e1500 */
[----:B0----5:R-:W-:-:S05]  /*0190*/  IMAD.WIDE.U32 R4, R0, 0x2, R4 ;  /* 0x0000000200047825 */ /* 0x021fca00078e0004 */
[----:B--2---:R-:W-:Y:S01]  /*01a0*/  STG.E.U16 desc[UR4][R4.64], R3 ;  /* 0x0000000304007986 */ /* 0x004fe2000c101504 */
[----:B------:R-:W-:Y:S05]  /*01b0*/  EXIT ;  /* 0x000000000000794d */ /* 0x000fea0003800000 */
.L_x_128:
[----:B------:R-:W0:Y:S02]  /*01c0*/  LDCU.128 UR8, c[0x0][0x380] ;  /* 0x00007000ff0877ac */ /* 0x000e240008000c00 */
[----:B0-----:R-:W-:-:S04]  /*01d0*/  IADD3 R2, P0, PT, R5, UR8, RZ ;  /* 0x0000000805027c10 */ /* 0x001fc8000ff1e0ff */
[----:B------:R-:W-:-:S06]  /*01e0*/  IADD3.X R3, PT, PT, RZ, UR9, RZ, P0, !PT ;  /* 0x00000009ff037c10 */ /* 0x000fcc00087fe4ff */
[----:B------:R-:W2:Y:S01]  /*01f0*/  LDG.E.U8 R3, desc[UR4][R2.64] ;  /* 0x0000000402037981 */ /* 0x000ea2000c1e1100 */
[----:B-----5:R-:W-:-:S05]  /*0200*/  IADD3 R4, P0, PT, R0, UR10, RZ ;  /* 0x0000000a00047c10 */ /* 0x020fca000ff1e0ff */
[----:B------:R-:W-:-:S05]  /*0210*/  IMAD.X R5, RZ, RZ, UR11, P0 ;  /* 0x0000000bff057e24 */ /* 0x000fca00080e06ff */
[----:B--2---:R-:W-:Y:S01]  /*0220*/  STG.E.U8 desc[UR4][R4.64], R3 ;  /* 0x0000000304007986 */ /* 0x004fe2000c101104 */
[----:B------:R-:W-:Y:S05]  /*0230*/  EXIT ;  /* 0x000000000000794d */ /* 0x000fea0003800000 */
.L_x_32:
[----:B0-----:R-:W-:-:S04]  /*0240*/  MOV R3, 0xfffffffc ;  /* 0xfffffffc00037802 */ /* 0x001fc80000000f00 */
[----:B------:R-:W-:-:S04]  /*0250*/  VIADDMNMX.U32 R2, R4, R3, 0x5, PT ;  /* 0x0000000504027446 */ /* 0x000fc80003800003 */
[----:B------:R-:W-:-:S04]  /*0260*/  SHF.L.U32 R4, R2, 0x2, RZ ;  /* 0x0000000202047819 */ /* 0x000fc800000006ff */
[----:B------:R-:W0:Y:S02]  /*0270*/  LDC R2, c[0x2][R4+0xc] ;  /* 0x0080030004027b82 */ /* 0x000e240000000800 */
[----:B0-----:R-:W-:-:S04]  /*0280*/  SHF.R.S32.HI R3, RZ, 0x1f, R2 ;  /* 0x0000001fff037819 */ /* 0x001fc80000011402 */
.L_x_131:
[----:B------:R-:W-:Y:S05]  /*0290*/  BRX R2 -0x2a0                                      (*"BRANCH_TARGETS .L_x_132,.L_x_130,.L_x_136"*) ;  /* 0xfffffffc02587949 */ /* 0x000fea000383ffff */
.L_x_136:
[----:B------:R-:W0:Y:S02]  /*02a0*/  LDC.64 R2, c[0x0][0x380] ;  /* 0x0000e000ff027b82 */ /* 0x000e240000000a00 */
[----:B0-----:R-:W-:-:S06]  /*02b0*/  IMAD.WIDE.U32 R2, R5, 0x8, R2 ;  /* 0x0000000805027825 */ /* 0x001fcc00078e0002 */
[----:B------:R-:W0:Y:S01]  /*02c0*/  LDC.64 R4, c[0x0][0x388] ;  /* 0x0000e200ff047b82 */ /* 0x000e220000000a00 */
[----:B------:R-:W2:Y:S01]  /*02d0*/  LDG.E.64 R2, desc[UR4][R2.64] ;  /* 0x0000000402027981 */ /* 0x000ea2000c1e1b00 */
[----:B0----5:R-:W-:-:S05]  /*02e0*/  IMAD.WIDE.U32 R4, R0, 0x8, R4 ;  /* 0x0000000800047825 */ /* 0x021fca00078e0004 */
[----:B--2---:R-:W-:Y:S01]  /*02f0*/  STG.E.64 desc[UR4][R4.64], R2 ;  /* 0x0000000204007986 */ /* 0x004fe2000c101b04 */
[----:B------:R-:W-:Y:S05]  /*0300*/  EXIT ;  /* 0x000000000000794d */ /* 0x000fea0003800000 */
.L_x_132:
[----:B------:R-:W0:Y:S02]  /*0310*/  LDC.64 R2, c[0x0][0x380] ;  /* 0x0000e000ff027b82 */ /* 0x000e240000000a00 */
[----:B0-----:R-:W-:-:S06]  /*0320*/  IMAD.WIDE.U32 R2, R5, 0x4, R2 ;  /* 0x0000000405027825 */ /* 0x001fcc00078e0002 */
[----:B------:R-:W0:Y:S01]  /*0330*/  LDC.64 R4, c[0x0][0x388] ;  /* 0x0000e200ff047b82 */ /* 0x000e220000000a00 */
[----:B------:R-:W2:Y:S01]  /*0340*/  LDG.E R3, desc[UR4][R2.64] ;  /* 0x0000000402037981 */ /* 0x000ea2000c1e1900 */
[----:B0----5:R-:W-:-:S05]  /*0350*/  IMAD.WIDE.U32 R4, R0, 0x4, R4 ;  /* 0x0000000400047825 */ /* 0x021fca00078e0004 */
[----:B--2---:R0:W-:Y:S02]  /*0360*/  STG.E desc[UR4][R4.64], R3 ;  /* 0x0000000304007986 */ /* 0x0041e4000c101904 */
.L_x_130:
[----:B------:R-:W-:Y:S05]  /*0370*/  EXIT ;  /* 0x000000000000794d */ /* 0x000fea0003800000 */
.L_x_33:
        /* <DEDUP_REMOVED lines=16> */
.L_x_140:


//--------------------- .text._Z18cu_compute_indicesPhPjS0_S0_jjj --------------------------
	.section	.text._Z18cu_compute_indicesPhPjS0_S0_jjj,"ax",@progbits
	.align	128
        .global         _Z18cu_compute_indicesPhPjS0_S0_jjj
        .type           _Z18cu_compute_indicesPhPjS0_S0_jjj,@function
        .size           _Z18cu_compute_indicesPhPjS0_S0_jjj,(.L_x_141 - _Z18cu_compute_indicesPhPjS0_S0_jjj)
        .other          _Z18cu_compute_indicesPhPjS0_S0_jjj,@"STO_CUDA_ENTRY STV_DEFAULT"
_Z18cu_compute_indicesPhPjS0_S0_jjj:
.text._Z18cu_compute_indicesPhPjS0_S0_jjj:
[----:B------:R-:W-:Y:S01]  /*0000*/  LDC R1, c[0x0][0x37c] ;  /* 0x0000df00ff017b82 */ /* 0x000fe20000000800 */
[----:B------:R-:W0:Y:S01]  /*0010*/  S2R R6, SR_TID.X ;  /* 0x0000000000067919 */ /* 0x000e220000002100 */
[----:B------:R-:W1:Y:S01]  /*0020*/  LDCU UR4, c[0x0][0x3a0] ;  /* 0x00007400ff0477ac */ /* 0x000e620008000800 */
[----:B------:R-:W0:Y:S05]  /*0030*/  S2R R3, SR_CTAID.X ;  /* 0x0000000000037919 */ /* 0x000e2a0000002500 */
[----:B------:R-:W2:Y:S01]  /*0040*/  S2UR UR6, SR_CgaCtaId ;  /* 0x00000000000679c3 */ /* 0x000ea20000008800 */
[----:B------:R-:W3:Y:S01]  /*0050*/  LDCU.64 UR14, c[0x0][0x358] ;  /* 0x00006b00ff0e77ac */ /* 0x000ee20008000a00 */
[----:B0-----:R-:W-:-:S05]  /*0060*/  IMAD R0, R3, 0x100, R6 ;  /* 0x0000010003007824 */ /* 0x001fca00078e0206 */
[----:B-1----:R-:W-:-:S13]  /*0070*/  ISETP.GE.U32.AND P0, PT, R0, UR4, PT ;  /* 0x0000000400007c0c */ /* 0x002fda000bf06070 */
[----:B------:R-:W0:Y:S08]  /*0080*/  @!P0 LDC R9, c[0x0][0x3a4] ;  /* 0x0000e900ff098b82 */ /* 0x000e300000000800 */
[----:B------:R-:W0:Y:S08]  /*0090*/  @!P0 LDC R2, c[0x0][0x3a8] ;  /* 0x0000ea00ff028b82 */ /* 0x000e300000000800 */
[----:B------:R-:W1:Y:S01]  /*00a0*/  @!P0 LDC.64 R4, c[0x0][0x380] ;  /* 0x0000e000ff048b82 */ /* 0x000e620000000a00 */
[----:B------:R-:W4:Y:S01]  /*00b0*/  LDCU UR16, c[0x0][0x360] ;  /* 0x00006c00ff1077ac */ /* 0x000f220008000800 */
[----:B------:R-:W-:-:S02]  /*00c0*/  UMOV UR4, 0x400 ;  /* 0x0000040000047882 */ /* 0x000fc40000000000 */
[----:B------:R-:W-:Y:S02]  /*00d0*/  UIADD3 UR5, UPT, UPT, UR4, 0x404, URZ ;  /* 0x0000040404057890 */ /* 0x000fe4000fffe0ff */
[----:B------:R-:W-:Y:S01]  /*00e0*/  UIADD3 UR4, UPT, UPT, UR4, 0x4, URZ ;  /* 0x0000000404047890 */ /* 0x000fe2000fffe0ff */
[----:B0-----:R-:W-:Y:S01]  /*00f0*/  @!P0 IMAD R9, R0, R9, R2 ;  /* 0x0000000900098224 */ /* 0x001fe200078e0202 */
[----:B--2---:R-:W-:Y:S02]  /*0100*/  ULEA UR5, UR6, UR5, 0x18 ;  /* 0x0000000506057291 */ /* 0x004fe4000f8ec0ff */
[----:B------:R-:W-:Y:S02]  /*0110*/  ULEA UR6, UR6, UR4, 0x18 ;  /* 0x0000000406067291 */ /* 0x000fe4000f8ec0ff */
[----:B-1----:R-:W-:Y:S01]  /*0120*/  @!P0 IADD3 R8, P1, PT, R9, R4, RZ ;  /* 0x0000000409088210 */ /* 0x002fe20007f3e0ff */
[----:B------:R-:W-:-:S04]  /*0130*/  IMAD.MOV.U32 R4, RZ, RZ, -0x1 ;  /* 0xffffffffff047424 */ /* 0x000fc800078e00ff */
[----:B------:R-:W-:Y:S01]  /*0140*/  @!P0 IMAD.X R9, RZ, RZ, R5, P1 ;  /* 0x000000ffff098224 */ /* 0x000fe200008e0605 */
[----:B----4-:R-:W-:Y:S01]  /*0150*/  ULOP3.LUT UR13, UR16, 0xfffffffc, URZ, 0xc0, !UPT ;  /* 0xfffffffc100d7892 */ /* 0x010fe2000f8ec0ff */
[----:B------:R-:W-:-:S03]  /*0160*/  IMAD.MOV.U32 R2, RZ, RZ, RZ ;  /* 0x000000ffff027224 */ /* 0x000fc600078e00ff */
[----:B---3--:R0:W5:Y:S01]  /*0170*/  @!P0 LDG.E.U8 R4, desc[UR14][R8.64] ;  /* 0x0000000e08048981 */ /* 0x008162000c1e1100 */
[----:B------:R-:W-:Y:S02]  /*0180*/  ULOP3.LUT UR11, UR16, 0x3, URZ, 0xc0, !UPT ;  /* 0x00000003100b7892 */ /* 0x000fe4000f8ec0ff */
[----:B------:R-:W-:Y:S02]  /*0190*/  ULOP3.LUT UR12, UR16, 0x7fc, URZ, 0xc0, !UPT ;  /* 0x000007fc100c7892 */ /* 0x000fe4000f8ec0ff */
[----:B------:R-:W-:Y:S01]  /*01a0*/  UIADD3 UR10, UPT, UPT, -UR13, URZ, URZ ;  /* 0x000000ff0d0a7290 */ /* 0x000fe2000fffe1ff */
[----:B------:R-:W-:Y:S01]  /*01b0*/  UMOV UR4, URZ ;  /* 0x000000ff00047c82 */ /* 0x000fe20008000000 */
[----:B0-----:R-:W-:-:S10]  /*01c0*/  LEA R8, R6, UR6, 0x2 ;  /* 0x0000000606087c11 */ /* 0x001fd4000f8e10ff */
.L_x_45:
[----:B0-----:R-:W0:Y:S01]  /*01d0*/  S2UR UR8, SR_CgaCtaId ;  /* 0x00000000000879c3 */ /* 0x001e220000008800 */
[----:B------:R-:W-:Y:S01]  /*01e0*/  UMOV UR7, 0x400 ;  /* 0x0000040000077882 */ /* 0x000fe20000000000 */
[C---:B-----5:R-:W-:Y:S01]  /*01f0*/  ISETP.NE.AND P1, PT, R4.reuse, UR4, PT ;  /* 0x0000000404007c0c */ /* 0x060fe2000bf25270 */
[----:B------:R-:W-:Y:S01]  /*0200*/  BSSY.RECONVERGENT B0, `(.L_x_34) ;  /* 0x0000009000007945 */ /* 0x000fe20003800200 */
[----:B------:R-:W-:-:S04]  /*0210*/  ISETP.NE.AND P0, PT, R4, UR4, PT ;  /* 0x0000000404007c0c */ /* 0x000fc8000bf05270 */
[----:B------:R-:W-:Y:S01]  /*0220*/  SEL R5, RZ, 0x1, P0 ;  /* 0x00000001ff057807 */ /* 0x000fe20000000000 */
[----:B0-----:R-:W-:-:S09]  /*0230*/  ULEA UR7, UR8, UR7, 0x18 ;  /* 0x0000000708077291 */ /* 0x001fd2000f8ec0ff */
[----:B------:R-:W-:Y:S04]  /*0240*/  STS [UR7], RZ ;  /* 0x000000ffff007988 */ /* 0x000fe80008000807 */
[----:B------:R0:W-:Y:S01]  /*0250*/  STS.U8 [R6+UR5], R5 ;  /* 0x0000000506007988 */ /* 0x0001e20008000005 */
[----:B------:R-:W-:Y:S06]  /*0260*/  BAR.SYNC.DEFER_BLOCKING 0x0 ;  /* 0x0000000000007b1d */ /* 0x000fec0000010000 */
[----:B-12---:R-:W-:Y:S05]  /*0270*/  @P1 BRA `(.L_x_35) ;  /* 0x0000000000041947 */ /* 0x006fea0003800000 */
[----:B------:R-:W-:Y:S01]  /*0280*/  ATOMS.POPC.INC.32 RZ, [UR7] ;  /* 0x00000000ffff7f8c */ /* 0x000fe2000d800007 */
.L_x_35:
[----:B------:R-:W-:Y:S05]  /*0290*/  BSYNC.RECONVERGENT B0 ;  /* 0x0000000000007941 */ /* 0x000fea0003800200 */
.L_x_34:
[----:B------:R-:W-:Y:S06]  /*02a0*/  BAR.SYNC.DEFER_BLOCKING 0x0 ;  /* 0x0000000000007b1d */ /* 0x000fec0000010000 */
[----:B------:R-:W-:Y:S01]  /*02b0*/  BSSY.RECONVERGENT B0, `(.L_x_36) ;  /* 0x00000b1000007945 */ /* 0x000fe20003800200 */
[----:B0-----:R-:W0:Y:S02]  /*02c0*/  LDS R5, [UR7] ;  /* 0x00000007ff057984 */ /* 0x001e240008000800 */
[----:B0-----:R-:W-:-:S04]  /*02d0*/  ISETP.GE.U32.AND P0, PT, R5, 0x2, PT ;  /* 0x000000020500780c */ /* 0x001fc80003f06070 */
[----:B------:R-:W-:-:S13]  /*02e0*/  ISETP.NE.OR P0, PT, R6, RZ, !P0 ;  /* 0x000000ff0600720c */ /* 0x000fda0004705670 */
[----:B------:R-:W-:Y:S05]  /*02f0*/  @P0 BRA `(.L_x_37) ;  /* 0x0000000800b00947 */ /* 0x000fea0003800000 */
[----:B------:R-:W-:Y:S01]  /*0300*/  UISETP.GE.U32.AND UP0, UPT, UR16, 0x4, UPT ;  /* 0x000000041000788c */ /* 0x000fe2000bf06070 */
[----:B------:R-:W-:Y:S02]  /*0310*/  IMAD.MOV.U32 R7, RZ, RZ, RZ ;  /* 0x000000ffff077224 */ /* 0x000fe400078e00ff */
[----:B------:R-:W-:-:S06]  /*0320*/  IMAD.MOV.U32 R5, RZ, RZ, RZ ;  /* 0x000000ffff057224 */ /* 0x000fcc00078e00ff */
[----:B------:R-:W-:Y:S05]  /*0330*/  BRA.U !UP0, `(.L_x_38) ;  /* 0x0000000908547547 */ /* 0x000fea000b800000 */
[----:B------:R-:W-:Y:S01]  /*0340*/  UIADD3 UR9, UPT, UPT, -UR13, URZ, URZ ;  /* 0x000000ff0d097290 */ /* 0x000fe2000fffe1ff */
[----:B------:R-:W-:Y:S01]  /*0350*/  IMAD.MOV.U32 R5, RZ, RZ, RZ ;  /* 0x000000ffff057224 */ /* 0x000fe200078e00ff */
[----:B------:R-:W-:Y:S02]  /*0360*/  UIADD3 UR7, UPT, UPT, UR5, 0x1, URZ ;  /* 0x0000000105077890 */ /* 0x000fe4000fffe0ff */
[----:B------:R-:W-:Y:S02]  /*0370*/  UISETP.GE.AND UP0, UPT, UR9, URZ, UPT ;  /* 0x000000ff0900728c */ /* 0x000fe4000bf06270 */
[----:B------:R-:W-:Y:S01]  /*0380*/  UIADD3 UR8, UPT, UPT, UR6, 0x8, URZ ;  /* 0x0000000806087890 */ /* 0x000fe2000fffe0ff */
[----:B------:R-:W-:-:S06]  /*0390*/  UMOV UR9, UR10 ;  /* 0x0000000a00097c82 */ /* 0x000fcc0008000000 */
[----:B------:R-:W-:Y:S05]  /*03a0*/  BRA.U UP0, `(.L_x_39) ;  /* 0x0000000500e07547 */ /* 0x000fea000b800000 */
[----:B------:R-:W-:Y:S02]  /*03b0*/  UIADD3 UR17, UPT, UPT, -UR9, URZ, URZ ;  /* 0x000000ff09117290 */ /* 0x000fe4000fffe1ff */
[----:B------:R-:W-:Y:S02]  /*03c0*/  UPLOP3.LUT UP0, UPT, UPT, UPT, UPT, 0x80, 0x8 ;  /* 0x000000000008789c */ /* 0x000fe40003f0f070 */
[----:B------:R-:W-:-:S09]  /*03d0*/  UISETP.GT.AND UP1, UPT, UR17, 0xc, UPT ;  /* 0x0000000c1100788c */ /* 0x000fd2000bf24270 */
[----:B------:R-:W-:Y:S05]  /*03e0*/  BRA.U !UP1, `(.L_x_40) ;  /* 0x00000005091c7547 */ /* 0x000fea000b800000 */
[----:B------:R-:W-:-:S11]  /*03f0*/  UPLOP3.LUT UP0, UPT, UPT, UPT, UPT, 0x40, 0x4 ;  /* 0x000000000004789c */ /* 0x000fd60003f0e870 */
.L_x_41:
[----:B------:R-:W0:Y:S01]  /*0400*/  LDS.U8 R7, [UR7+-0x1] ;  /* 0xffffff07ff077984 */ /* 0x000e220008000000 */
[----:B------:R-:W-:-:S04]  /*0410*/  UIADD3 UR9, UPT, UPT, UR9, 0x10, URZ ;  /* 0x0000001009097890 */ /* 0x000fc8000fffe0ff */
[----:B------:R-:W-:Y:S01]  /*0420*/  UISETP.GE.AND UP1, UPT, UR9, -0xc, UPT ;  /* 0xfffffff40900788c */ /* 0x000fe2000bf26270 */
[----:B0-----:R-:W-:-:S13]  /*0430*/  ISETP.NE.AND P1, PT, R7, RZ, PT ;  /* 0x000000ff0700720c */ /* 0x001fda0003f25270 */
[----:B------:R0:W-:Y:S04]  /*0440*/  @P1 STS [UR8+-0x8], R5 ;  /* 0xfffff805ff001988 */ /* 0x0001e80008000808 */
[----:B------:R-:W1:Y:S01]  /*0450*/  LDS.U8 R7, [UR7] ;  /* 0x00000007ff077984 */ /* 0x000e620008000000 */
[----:B0-----:R-:W-:Y:S01]  /*0460*/  @P1 VIADD R5, R5, 0x1 ;  /* 0x0000000105051836 */ /* 0x001fe20000000000 */
[----:B-1----:R-:W-:-:S13]  /*0470*/  ISETP.NE.AND P0, PT, R7, RZ, PT ;  /* 0x000000ff0700720c */ /* 0x002fda0003f05270 */
[----:B------:R0:W-:Y:S04]  /*0480*/  @P0 STS [UR8+-0x4], R5 ;  /* 0xfffffc05ff000988 */ /* 0x0001e80008000808 */
[----:B------:R-:W1:Y:S01]  /*0490*/  LDS.U8 R7, [UR7+0x1] ;  /* 0x00000107ff077984 */ /* 0x000e620008000000 */
[----:B0-----:R-:W-:Y:S01]  /*04a0*/  @P0 VIADD R5, R5, 0x1 ;  /* 0x0000000105050836 */ /* 0x001fe20000000000 */
[----:B-1----:R-:W-:-:S13]  /*04b0*/  ISETP.NE.AND P1, PT, R7, RZ, PT ;  /* 0x000000ff0700720c */ /* 0x002fda0003f25270 */
[----:B------:R0:W-:Y:S04]  /*04c0*/  @P1 STS [UR8], R5 ;  /* 0x00000005ff001988 */ /* 0x0001e80008000808 */
[----:B------:R-:W1:Y:S01]  /*04d0*/  LDS.U8 R7, [UR7+0x2] ;  /* 0x00000207ff077984 */ /* 0x000e620008000000 */
[----:B0-----:R-:W-:Y:S01]  /*04e0*/  @P1 VIADD R5, R5, 0x1 ;  /* 0x0000000105051836 */ /* 0x001fe20000000000 */
[----:B-1----:R-:W-:-:S13]  /*04f0*/  ISETP.NE.AND P0, PT, R7, RZ, PT ;  /* 0x000000ff0700720c */ /* 0x002fda0003f05270 */
[----:B------:R0:W-:Y:S04]  /*0500*/  @P0 STS [UR8+0x4], R5 ;  /* 0x00000405ff000988 */ /* 0x0001e80008000808 */
        /* <DEDUP_REMOVED lines=17> */
[----:B0-----:R-:W-:Y:S02]  /*0620*/  @P0 IADD3 R5, PT, PT, R5, 0x1, RZ ;  /* 0x0000000105050810 */ /* 0x001fe40007ffe0ff */
        /* <DEDUP_REMOVED lines=27> */
[----:B------:R-:W-:Y:S01]  /*07e0*/  UIADD3 UR7, UPT, UPT, UR7, 0x10, URZ ;  /* 0x0000001007077890 */ /* 0x000fe2000fffe0ff */
[----:B0-----:R-:W-:Y:S01]  /*07f0*/  @P1 VIADD R5, R5, 0x1 ;  /* 0x0000000105051836 */ /* 0x001fe20000000000 */
[----:B-1----:R-:W-:-:S13]  /*0800*/  ISETP.NE.AND P0, PT, R7, RZ, PT ;  /* 0x000000ff0700720c */ /* 0x002fda0003f05270 */
[----:B------:R0:W-:Y:S01]  /*0810*/  @P0 STS [UR8+0x34], R5 ;  /* 0x00003405ff000988 */ /* 0x0001e20008000808 */
[----:B------:R-:W-:Y:S01]  /*0820*/  UIADD3 UR8, UPT, UPT, UR8, 0x40, URZ ;  /* 0x0000004008087890 */ /* 0x000fe2000fffe0ff */
[----:B0-----:R-:W-:Y:S01]  /*0830*/  @P0 VIADD R5, R5, 0x1 ;  /* 0x0000000105050836 */ /* 0x001fe20000000000 */
[----:B------:R-:W-:Y:S10]  /*0840*/  BRA.U !UP1, `(.L_x_41) ;  /* 0xfffffff909ec7547 */ /* 0x000ff4000b83ffff */
[----:B------:R-:W-:-:S07]  /*0850*/  IMAD.U32 R7, RZ, RZ, UR12 ;  /* 0x0000000cff077e24 */ /* 0x000fce000f8e00ff */
.L_x_40:
[----:B------:R-:W-:-:S04]  /*0860*/  UIADD3 UR17, UPT, UPT, -UR9, URZ, URZ ;  /* 0x000000ff09117290 */ /* 0x000fc8000fffe1ff */
[----:B------:R-:W-:-:S09]  /*0870*/  UISETP.GT.AND UP1, UPT, UR17, 0x4, UPT ;  /* 0x000000041100788c */ /* 0x000fd2000bf24270 */
[----:B------:R-:W-:Y:S05]  /*0880*/  BRA.U !UP1, `(.L_x_42) ;  /* 0x0000000109a07547 */ /* 0x000fea000b800000 */
[----:B------:R-:W0:Y:S01]  /*0890*/  LDS.U8 R7, [UR7+-0x1] ;  /* 0xffffff07ff077984 */ /* 0x000e220008000000 */
[----:B------:R-:W-:Y:S02]  /*08a0*/  UIADD3 UR9, UPT, UPT, UR9, 0x4, URZ ;  /* 0x0000000409097890 */ /* 0x000fe4000fffe0ff */
[----:B------:R-:W-:Y:S02]  /*08b0*/  UPLOP3.LUT UP0, UPT, UPT, UPT, UPT, 0x40, 0x4 ;  /* 0x000000000004789c */ /* 0x000fe40003f0e870 */
[----:B------:R-:W-:Y:S01]  /*08c0*/  UIADD3 UR9, UPT, UPT, UR9, 0x4, URZ ;  /* 0x0000000409097890 */ /* 0x000fe2000fffe0ff */
[----:B0-----:R-:W-:-:S13]  /*08d0*/  ISETP.NE.AND P1, PT, R7, RZ, PT ;  /* 0x000000ff0700720c */ /* 0x001fda0003f25270 */
[----:B------:R0:W-:Y:S04]  /*08e0*/  @P1 STS [UR8+-0x8], R5 ;  /* 0xfffff805ff001988 */ /* 0x0001e80008000808 */
[----:B------:R-:W1:Y:S01]  /*08f0*/  LDS.U8 R7, [UR7] ;  /* 0x00000007ff077984 */ /* 0x000e620008000000 */
[----:B0-----:R-:W-:Y:S02]  /*0900*/  @P1 IADD3 R5, PT, PT, R5, 0x1, RZ ;  /* 0x0000000105051810 */ /* 0x001fe40007ffe0ff */
        /* <DEDUP_REMOVED lines=13> */
[----:B------:R0:W-:Y:S01]  /*09e0*/  @P1 STS [UR8+0x8], R5 ;  /* 0x00000805ff001988 */ /* 0x0001e20008000808 */
[----:B------:R-:W-:-:S03]  /*09f0*/  UIADD3 UR8, UPT, UPT, UR8, 0x10, URZ ;  /* 0x0000001008087890 */ /* 0x000fc6000fffe0ff */
[----:B------:R-:W1:Y:S01]  /*0a00*/  LDS.U8 R7, [UR7+0x4] ;  /* 0x00000407ff077984 */ /* 0x000e620008000000 */
        /* <DEDUP_REMOVED lines=8> */
[----:B------:R-:W-:Y:S01]  /*0a90*/  UIADD3 UR7, UPT, UPT, UR7, 0x4, URZ ;  /* 0x0000000407077890 */ /* 0x000fe2000fffe0ff */
[----:B0-----:R-:W-:-:S03]  /*0aa0*/  @P1 VIADD R5, R5, 0x1 ;  /* 0x0000000105051836 */ /* 0x001fc60000000000 */
[----:B------:R-:W-:Y:S01]  /*0ab0*/  UIADD3 UR7, UPT, UPT, UR7, 0x4, URZ ;  /* 0x0000000407077890 */ /* 0x000fe2000fffe0ff */
[----:B-1----:R-:W-:Y:S01]  /*0ac0*/  ISETP.NE.AND P0, PT, R7, RZ, PT ;  /* 0x000000ff0700720c */ /* 0x002fe20003f05270 */
[----:B------:R-:W-:-:S12]  /*0ad0*/  IMAD.U32 R7, RZ, RZ, UR12 ;  /* 0x0000000cff077e24 */ /* 0x000fd8000f8e00ff */
[----:B------:R0:W-:Y:S01]  /*0ae0*/  @P0 STS [UR8+0x4], R5 ;  /* 0x00000405ff000988 */ /* 0x0001e20008000808 */
[----:B------:R-:W-:Y:S01]  /*0af0*/  UIADD3 UR8, UPT, UPT, UR8, 0x10, URZ ;  /* 0x0000001008087890 */ /* 0x000fe2000fffe0ff */
[----:B0-----:R-:W-:-:S11]  /*0b00*/  @P0 VIADD R5, R5, 0x1 ;  /* 0x0000000105050836 */ /* 0x001fd60000000000 */
.L_x_42:
[----:B------:R-:W-:-:S09]  /*0b10*/  UISETP.NE.OR UP0, UPT, UR9, URZ, UP0 ;  /* 0x000000ff0900728c */ /* 0x000fd20008705670 */
[----:B------:R-:W-:Y:S05]  /*0b20*/  BRA.U !UP0, `(.L_x_38) ;  /* 0x0000000108587547 */ /* 0x000fea000b800000 */
.L_x_39:
[----:B------:R-:W0:Y:S01]  /*0b30*/  LDS.U8 R7, [UR7+-0x1] ;  /* 0xffffff07ff077984 */ /* 0x000e220008000000 */
[----:B------:R-:W-:-:S04]  /*0b40*/  UIADD3 UR9, UPT, UPT, UR9, 0x4, URZ ;  /* 0x0000000409097890 */ /* 0x000fc8000fffe0ff */
[----:B------:R-:W-:Y:S01]  /*0b50*/  UISETP.NE.AND UP0, UPT, UR9, URZ, UPT ;  /* 0x000000ff0900728c */ /* 0x000fe2000bf05270 */
[----:B0-----:R-:W-:-:S13]  /*0b60*/  ISETP.NE.AND P1, PT, R7, RZ, PT ;  /* 0x000000ff0700720c */ /* 0x001fda0003f25270 */
[----:B------:R0:W-:Y:S04]  /*0b70*/  @P1 STS [UR8+-0x8], R5 ;  /* 0xfffff805ff001988 */ /* 0x0001e80008000808 */
[----:B------:R-:W1:Y:S01]  /*0b80*/  LDS.U8 R7, [UR7] ;  /* 0x00000007ff077984 */ /* 0x000e620008000000 */
[----:B0-----:R-:W-:Y:S01]  /*0b90*/  @P1 VIADD R5, R5, 0x1 ;  /* 0x0000000105051836 */ /* 0x001fe20000000000 */
[----:B-1----:R-:W-:-:S13]  /*0ba0*/  ISETP.NE.AND P0, PT, R7, RZ, PT ;  /* 0x000000ff0700720c */ /* 0x002fda0003f05270 */
[----:B------:R0:W-:Y:S04]  /*0bb0*/  @P0 STS [UR8+-0x4], R5 ;  /* 0xfffffc05ff000988 */ /* 0x0001e80008000808 */
[----:B------:R-:W1:Y:S01]  /*0bc0*/  LDS.U8 R7, [UR7+0x1] ;  /* 0x00000107ff077984 */ /* 0x000e620008000000 */
[----:B0-----:R-:W-:Y:S02]  /*0bd0*/  @P0 IADD3 R5, PT, PT, R5, 0x1, RZ ;  /* 0x0000000105050810 */ /* 0x001fe40007ffe0ff */
[----:B-1----:R-:W-:-:S13]  /*0be0*/  ISETP.NE.AND P1, PT, R7, RZ, PT ;  /* 0x000000ff0700720c */ /* 0x002fda0003f25270 */
[----:B------:R0:W-:Y:S04]  /*0bf0*/  @P1 STS [UR8], R5 ;  /* 0x00000005ff001988 */ /* 0x0001e80008000808 */
[----:B------:R-:W1:Y:S01]  /*0c00*/  LDS.U8 R7, [UR7+0x2] ;  /* 0x00000207ff077984 */ /* 0x000e620008000000 */
[----:B------:R-:W-:Y:S01]  /*0c10*/  UIADD3 UR7, UPT, UPT, UR7, 0x4, URZ ;  /* 0x0000000407077890 */ /* 0x000fe2000fffe0ff */
[----:B0-----:R-:W-:Y:S01]  /*0c20*/  @P1 VIADD R5, R5, 0x1 ;  /* 0x0000000105051836 */ /* 0x001fe20000000000 */
[----:B-1----:R-:W-:-:S13]  /*0c30*/  ISETP.NE.AND P0, PT, R7, RZ, PT ;  /* 0x000000ff0700720c */ /* 0x002fda0003f05270 */
[----:B------:R0:W-:Y:S01]  /*0c40*/  @P0 STS [UR8+0x4], R5 ;  /* 0x00000405ff000988 */ /* 0x0001e20008000808 */
[----:B------:R-:W-:Y:S01]  /*0c50*/  UIADD3 UR8, UPT, UPT, UR8, 0x10, URZ ;  /* 0x0000001008087890 */ /* 0x000fe2000fffe0ff */
[----:B0-----:R-:W-:Y:S01]  /*0c60*/  @P0 VIADD R5, R5, 0x1 ;  /* 0x0000000105050836 */ /* 0x001fe20000000000 */
[----:B------:R-:W-:Y:S10]  /*0c70*/  BRA.U UP0, `(.L_x_39) ;  /* 0xfffffffd00ac7547 */ /* 0x000ff4000b83ffff */
[----:B------:R-:W-:-:S07]  /*0c80*/  IMAD.U32 R7, RZ, RZ, UR12 ;  /* 0x0000000cff077e24 */ /* 0x000fce000f8e00ff */
.L_x_38:
[----:B------:R-:W-:-:S09]  /*0c90*/  UISETP.NE.AND UP0, UPT, UR11, URZ, UPT ;  /* 0x000000ff0b00728c */ /* 0x000fd2000bf05270 */
[----:B------:R-:W-:Y:S05]  /*0ca0*/  BRA.U !UP0, `(.L_x_37) ;  /* 0x0000000108447547 */ /* 0x000fea000b800000 */
[----:B------:R-:W0:Y:S01]  /*0cb0*/  LDS.U8 R9, [R7+UR5] ;  /* 0x0000000507097984 */ /* 0x000e220008000000 */
[----:B------:R-:W-:Y:S01]  /*0cc0*/  UISETP.NE.AND UP0, UPT, UR11, 0x1, UPT ;  /* 0x000000010b00788c */ /* 0x000fe2000bf05270 */
[----:B------:R-:W-:Y:S02]  /*0cd0*/  LEA R10, R7, UR6, 0x2 ;  /* 0x00000006070a7c11 */ /* 0x000fe4000f8e10ff */
[----:B0-----:R-:W-:Y:S01]  /*0ce0*/  ISETP.NE.AND P0, PT, R9, RZ, PT ;  /* 0x000000ff0900720c */ /* 0x001fe20003f05270 */
[----:B------:R-:W-:-:S12]  /*0cf0*/  VIADD R9, R7, UR5 ;  /* 0x0000000507097c36 */ /* 0x000fd80008000000 */
[----:B------:R0:W-:Y:S02]  /*0d00*/  @P0 STS [R10], R5 ;  /* 0x000000050a000388 */ /* 0x0001e40000000800 */
[----:B0-----:R-:W-:Y:S01]  /*0d10*/  @P0 VIADD R5, R5, 0x1 ;  /* 0x0000000105050836 */ /* 0x001fe20000000000 */
[----:B------:R-:W-:Y:S06]  /*0d20*/  BRA.U !UP0, `(.L_x_37) ;  /* 0x0000000108247547 */ /* 0x000fec000b800000 */
[----:B------:R-:W0:Y:S01]  /*0d30*/  LDS.U8 R7, [R9+0x1] ;  /* 0x0000010009077984 */ /* 0x000e220000000000 */
[----:B------:R-:W-:Y:S01]  /*0d40*/  UISETP.NE.AND UP0, UPT, UR11, 0x2, UPT ;  /* 0x000000020b00788c */ /* 0x000fe2000bf05270 */
[----:B0-----:R-:W-:-:S13]  /*0d50*/  ISETP.NE.AND P0, PT, R7, RZ, PT ;  /* 0x000000ff0700720c */ /* 0x001fda0003f05270 */
[----:B------:R0:W-:Y:S02]  /*0d60*/  @P0 STS [R10+0x4], R5 ;  /* 0x000004050a000388 */ /* 0x0001e40000000800 */
[----:B0-----:R-:W-:Y:S01]  /*0d70*/  @P0 VIADD R5, R5, 0x1 ;  /* 0x0000000105050836 */ /* 0x001fe20000000000 */
[----:B------:R-:W-:Y:S06]  /*0d80*/  BRA.U !UP0, `(.L_x_37) ;  /* 0x00000001080c7547 */ /* 0x000fec000b800000 */
[----:B------:R-:W0:Y:S02]  /*0d90*/  LDS.U8 R7, [R9+0x2] ;  /* 0x0000020009077984 */ /* 0x000e240000000000 */
[----:B0-----:R-:W-:-:S13]  /*0da0*/  ISETP.NE.AND P0, PT, R7, RZ, PT ;  /* 0x000000ff0700720c */ /* 0x001fda0003f05270 */
[----:B------:R0:W-:Y:S02]  /*0db0*/  @P0 STS [R10+0x8], R5 ;  /* 0x000008050a000388 */ /* 0x0001e40000000800 */
.L_x_37:
[----:B------:R-:W-:Y:S05]  /*0dc0*/  BSYNC.RECONVERGENT B0 ;  /* 0x0000000000007941 */ /* 0x000fea0003800200 */
.L_x_36:
[----:B------:R-:W-:Y:S01]  /*0dd0*/  BAR.SYNC.DEFER_BLOCKING 0x0 ;  /* 0x0000000000007b1d */ /* 0x000fe20000010000 */
[----:B------:R-:W-:-:S05]  /*0de0*/  ISETP.NE.AND P0, PT, R4, UR4, PT ;  /* 0x0000000404007c0c */ /* 0x000fca000bf05270 */
[----:B------:R-:W-:Y:S08]  /*0df0*/  BSSY.RECONVERGENT B0, `(.L_x_43) ;  /* 0x0000009000007945 */ /* 0x000ff00003800200 */
[----:B------:R-:W-:Y:S05]  /*0e00*/  @P0 BRA `(.L_x_44) ;  /* 0x00000000001c0947 */ /* 0x000fea0003800000 */
[----:B------:R-:W1:Y:S01]  /*0e10*/  S2UR UR8, SR_CgaCtaId ;  /* 0x00000000000879c3 */ /* 0x000e620000008800 */
[----:B------:R-:W-:Y:S02]  /*0e20*/  UMOV UR7, 0x400 ;  /* 0x0000040000077882 */ /* 0x000fe40000000000 */
[----:B-1----:R-:W-:-:S09]  /*0e30*/  ULEA UR7, UR8, UR7, 0x18 ;  /* 0x0000000708077291 */ /* 0x002fd2000f8ec0ff */
[----:B------:R-:W1:Y:S02]  /*0e40*/  LDS R2, [UR7] ;  /* 0x00000007ff027984 */ /* 0x000e640008000800 */
[----:B-1----:R-:W-:Y:S01]  /*0e50*/  ISETP.GE.U32.AND P0, PT, R2, 0x2, PT ;  /* 0x000000020200780c */ /* 0x002fe20003f06070 */
[----:B------:R-:W-:-:S12]  /*0e60*/  IMAD.MOV.U32 R2, RZ, RZ, RZ ;  /* 0x000000ffff027224 */ /* 0x000fd800078e00ff */
[----:B------:R1:W2:Y:S02]  /*0e70*/  @P0 LDS R2, [R8] ;  /* 0x0000000008020984 */ /* 0x0002a40000000800 */
.L_x_44:
[----:B------:R-:W-:Y:S05]  /*0e80*/  BSYNC.RECONVERGENT B0 ;  /* 0x0000000000007941 */ /* 0x000fea0003800200 */
.L_x_43:
[----:B------:R-:W-:Y:S01]  /*0e90*/  BAR.SYNC.DEFER_BLOCKING 0x0 ;  /* 0x0000000000007b1d */ /* 0x000fe20000010000 */
[----:B------:R-:W-:-:S04]  /*0ea0*/  UIADD3 UR4, UPT, UPT, UR4, 0x1, URZ ;  /* 0x0000000104047890 */ /* 0x000fc8000fffe0ff */
[----:B------:R-:W-:-:S09]  /*0eb0*/  UISETP.NE.AND UP0, UPT, UR4, 0x100, UPT ;  /* 0x000001000400788c */ /* 0x000fd2000bf05270 */
[----:B------:R-:W-:Y:S05]  /*0ec0*/  BRA.U UP0, `(.L_x_45) ;  /* 0xfffffff100c07547 */ /* 0x000fea000b83ffff */
[----:B------:R-:W3:Y:S02]  /*0ed0*/  LDCU UR7, c[0x0][0x3a0] ;  /* 0x00007400ff0777ac */ /* 0x000ee40008000800 */
[----:B---3--:R-:W-:-:S13]  /*0ee0*/  ISETP.GE.U32.AND P0, PT, R0, UR7, PT ;  /* 0x0000000700007c0c */ /* 0x008fda000bf06070 */
[----:B------:R-:W-:Y:S05]  /*0ef0*/  @P0 EXIT ;  /* 0x000000000000094d */ /* 0x000fea0003800000 */
[----:B------:R-:W0:Y:S01]  /*0f00*/  LDC.64 R6, c[0x0][0x398] ;  /* 0x0000e600ff067b82 */ /* 0x000e220000000a00 */
[----:B------:R-:W3:Y:S07]  /*0f10*/  LDCU UR4, c[0x0][0x370] ;  /* 0x00006e00ff0477ac */ /* 0x000eee0008000800 */
[----:B-1----:R-:W1:Y:S01]  /*0f20*/  LDC.64 R8, c[0x0][0x390] ;  /* 0x0000e400ff087b82 */ /* 0x002e620000000a00 */
[C---:B---3--:R-:W-:Y:S02]  /*0f30*/  IMAD R3, R4.reuse, UR4, R3 ;  /* 0x0000000404037c24 */ /* 0x048fe4000f8e0203 */
[----:B0-----:R-:W-:-:S06]  /*0f40*/  IMAD.WIDE.U32 R4, R4, 0x4, R6 ;  /* 0x0000000404047825 */ /* 0x001fcc00078e0006 */
[----:B------:R-:W2:Y:S01]  /*0f50*/  LDG.E R5, desc[UR14][R4.64] ;  /* 0x0000000e04057981 */ /* 0x000ea2000c1e1900 */
[----:B-1----:R-:W-:Y:S02]  /*0f60*/  IMAD.WIDE.U32 R6, R3, 0x4, R8 ;  /* 0x0000000403067825 */ /* 0x002fe400078e0008 */
[----:B------:R-:W0:Y:S04]  /*0f70*/  LDC.64 R8, c[0x0][0x388] ;  /* 0x0000e200ff087b82 */ /* 0x000e280000000a00 */
[----:B------:R-:W2:Y:S01]  /*0f80*/  LDG.E R6, desc[UR14][R6.64] ;  /* 0x0000000e06067981 */ /* 0x000ea2000c1e1900 */
[----:B0-----:R-:W-:Y:S01]  /*0f90*/  IMAD.WIDE.U32 R8, R0, 0x4, R8 ;  /* 0x0000000400087825 */ /* 0x001fe200078e0008 */
[----:B--2---:R-:W-:-:S05]  /*0fa0*/  IADD3 R3, PT, PT, R6, R5, R2 ;  /* 0x0000000506037210 */ /* 0x004fca0007ffe002 */
[----:B------:R-:W-:Y:S01]  /*0fb0*/  STG.E desc[UR14][R8.64], R3 ;  /* 0x0000000308007986 */ /* 0x000fe2000c10190e */
[----:B------:R-:W-:Y:S05]  /*0fc0*/  EXIT ;  /* 0x000000000000794d */ /* 0x000fea0003800000 */
.L_x_46:
        /* <DEDUP_REMOVED lines=11> */
.L_x_141:


//--------------------- .text._Z24cu_compute_indices_naivePhPjS0_S0_jjj --------------------------
	.section	.text._Z24cu_compute_indices_naivePhPjS0_S0_jjj,"ax",@progbits
	.align	128
        .global         _Z24cu_compute_indices_naivePhPjS0_S0_jjj
        .type           _Z24cu_compute_indices_naivePhPjS0_S0_jjj,@function
        .size           _Z24cu_compute_indices_naivePhPjS0_S0_jjj,(.L_x_142 - _Z24cu_compute_indices_naivePhPjS0_S0_jjj)
        .other          _Z24cu_compute_indices_naivePhPjS0_S0_jjj,@"STO_CUDA_ENTRY STV_DEFAULT"
_Z24cu_compute_indices_naivePhPjS0_S0_jjj:
.text._Z24cu_compute_indices_naivePhPjS0_S0_jjj:
[----:B------:R-:W0:Y:S01]  /*0000*/  LDC R1, c[0x0][0x37c] ;  /* 0x0000df00ff017b82 */ /* 0x000e220000000800 */
[----:B------:R-:W1:Y:S01]  /*0010*/  S2R R0, SR_CTAID.X ;  /* 0x0000000000007919 */ /* 0x000e620000002500 */
[----:B0-----:R-:W-:Y:S01]  /*0020*/  IADD3 R1, PT, PT, R1, -0x400, RZ ;  /* 0xfffffc0001017810 */ /* 0x001fe20007ffe0ff */
        /* <DEDUP_REMOVED lines=12> */
[----:B------:R3:W-:Y:S04]  /*00f0*/  STL.128 [R1+0x40], RZ ;  /* 0x000040ff01007387 */ /* 0x0007e80000100c00 */
[----:B------:R3:W-:Y:S02]  /*0100*/  STL.128 [R1+0x50], RZ ;  /* 0x000050ff01007387 */ /* 0x0007e40000100c00 */
[----:B------:R-:W2:Y:S02]  /*0110*/  LDC.64 R6, c[0x0][0x398] ;  /* 0x0000e600ff067b82 */ /* 0x000ea40000000a00 */
[----:B------:R3:W-:Y:S01]  /*0120*/  STL.128 [R1+0x60], RZ ;  /* 0x000060ff01007387 */ /* 0x0007e20000100c00 */
[----:B-1----:R-:W-:-:S03]  /*0130*/  SHF.L.U32 R9, R0, 0x8, RZ ;  /* 0x0000000800097819 */ /* 0x002fc600000006ff */
[----:B------:R3:W-:Y:S01]  /*0140*/  STL.128 [R1+0x70], RZ ;  /* 0x000070ff01007387 */ /* 0x0007e20000100c00 */
[----:B0-----:R-:W-:Y:S01]  /*0150*/  VIMNMX.U32 R10, PT, PT, R9, UR4, !PT ;  /* 0x00000004090a7c48 */ /* 0x001fe2000ffe0000 */
[----:B------:R-:W-:Y:S02]  /*0160*/  UMOV UR4, URZ ;  /* 0x000000ff00047c82 */ /* 0x000fe40008000000 */
[----:B------:R3:W-:Y:S02]  /*0170*/  STL.128 [R1+0x80], RZ ;  /* 0x000080ff01007387 */ /* 0x0007e40000100c00 */
[----:B------:R-:W-:Y:S02]  /*0180*/  IMAD.IADD R12, R10, 0x1, -R9 ;  /* 0x000000010a0c7824 */ /* 0x000fe400078e0a09 */
        /* <DEDUP_REMOVED lines=54> */
[----:B--2-4-:R3:W-:Y:S02]  /*04f0*/  STL.128 [R1+0x3f0], RZ ;  /* 0x0003f0ff01007387 */ /* 0x0147e40000100c00 */
.L_x_47:
[----:B------:R-:W-:-:S13]  /*0500*/  ISETP.NE.AND P0, PT, R12, UR4, PT ;  /* 0x000000040c007c0c */ /* 0x000fda000bf05270 */
[----:B0-----:R-:W-:Y:S05]  /*0510*/  @!P0 EXIT ;  /* 0x000000000000894d */ /* 0x001fea0003800000 */
[----:B------:R-:W-:-:S05]  /*0520*/  IADD3 R13, PT, PT, R9, UR4, RZ ;  /* 0x00000004090d7c10 */ /* 0x000fca000fffe0ff */
[----:B------:R-:W-:-:S05]  /*0530*/  IMAD R20, R13, UR9, R8 ;  /* 0x000000090d147c24 */ /* 0x000fca000f8e0208 */
[----:B------:R-:W-:-:S05]  /*0540*/  IADD3 R10, P0, PT, R20, UR10, RZ ;  /* 0x0000000a140a7c10 */ /* 0x000fca000ff1e0ff */
[----:B------:R-:W-:-:S06]  /*0550*/  IMAD.X R11, RZ, RZ, UR11, P0 ;  /* 0x0000000bff0b7e24 */ /* 0x000fcc00080e06ff */
[----:B------:R-:W2:Y:S01]  /*0560*/  LDG.E.U8 R11, desc[UR6][R10.64] ;  /* 0x000000060a0b7981 */ /* 0x000ea2000c1e1100 */
[----:B------:R-:W-:Y:S01]  /*0570*/  UIADD3 UR5, UPT, UPT, UR4, 0x1, URZ ;  /* 0x0000000104057890 */ /* 0x000fe2000fffe0ff */
[C---:B--2---:R-:W-:Y:S01]  /*0580*/  IMAD R17, R11.reuse, UR8, R0 ;  /* 0x000000080b117c24 */ /* 0x044fe2000f8e0200 */
[C---:B------:R-:W-:Y:S01]  /*0590*/  LEA R18, R11.reuse, R1, 0x2 ;  /* 0x000000010b127211 */ /* 0x040fe200078e10ff */
[----:B------:R-:W-:-:S04]  /*05a0*/  IMAD.WIDE.U32 R14, R11, 0x4, R6 ;  /* 0x000000040b0e7825 */ /* 0x000fc800078e0006 */
[----:B------:R-:W-:Y:S01]  /*05b0*/  IMAD.WIDE.U32 R16, R17, 0x4, R4 ;  /* 0x0000000411107825 */ /* 0x000fe200078e0004 */
[----:B------:R-:W2:Y:S04]  /*05c0*/  LDL R19, [R18] ;  /* 0x0000000012137983 */ /* 0x000ea80000100800 */
[----:B------:R-:W4:Y:S04]  /*05d0*/  LDG.E R14, desc[UR6][R14.64] ;  /* 0x000000060e0e7981 */ /* 0x000f28000c1e1900 */
[----:B------:R-:W4:Y:S01]  /*05e0*/  LDG.E R17, desc[UR6][R16.64] ;  /* 0x0000000610117981 */ /* 0x000f22000c1e1900 */
[----:B------:R-:W-:Y:S01]  /*05f0*/  ISETP.NE.AND P0, PT, R12, UR5, PT ;  /* 0x000000050c007c0c */ /* 0x000fe2000bf05270 */
[----:B------:R-:W-:-:S04]  /*0600*/  IMAD.WIDE.U32 R10, R13, 0x4, R2 ;  /* 0x000000040d0a7825 */ /* 0x000fc800078e0002 */
[C---:B--2---:R-:W-:Y:S01]  /*0610*/  VIADD R21, R19.reuse, 0x1 ;  /* 0x0000000113157836 */ /* 0x044fe20000000000 */
[----:B----4-:R-:W-:-:S04]  /*0620*/  IADD3 R19, PT, PT, R19, R17, R14 ;  /* 0x0000001113137210 */ /* 0x010fc80007ffe00e */
[----:B------:R0:W-:Y:S04]  /*0630*/  STL [R18], R21 ;  /* 0x0000001512007387 */ /* 0x0001e80000100800 */
[----:B------:R0:W-:Y:S01]  /*0640*/  STG.E desc[UR6][R10.64], R19 ;  /* 0x000000130a007986 */ /* 0x0001e2000c101906 */
[----:B------:R-:W-:Y:S05]  /*0650*/  @!P0 EXIT ;  /* 0x000000000000894d */ /* 0x000fea0003800000 */
[----:B0-----:R-:W-:-:S04]  /*0660*/  IADD3 R21, PT, PT, R20, UR9, RZ ;  /* 0x0000000914157c10 */ /* 0x001fc8000fffe0ff */
        /* <DEDUP_REMOVED lines=12> */
[C---:B--2---:R-:W-:Y:S01]  /*0730*/  VIADD R22, R20.reuse, 0x1 ;  /* 0x0000000114167836 */ /* 0x044fe20000000000 */
[----:B----4-:R-:W-:-:S04]  /*0740*/  IADD3 R19, PT, PT, R20, R17, R14 ;  /* 0x0000001114137210 */ /* 0x010fc80007ffe00e */
[----:B------:R0:W-:Y:S04]  /*0750*/  STL [R13], R22 ;  /* 0x000000160d007387 */ /* 0x0001e80000100800 */
[----:B------:R0:W-:Y:S03]  /*0760*/  STG.E desc[UR6][R10.64+0x4], R19 ;  /* 0x000004130a007986 */ /* 0x0001e6000c101906 */
[----:B------:R-:W-:Y:S05]  /*0770*/  @!P0 EXIT ;  /* 0x000000000000894d */ /* 0x000fea0003800000 */
[----:B------:R-:W-:-:S04]  /*0780*/  IADD3 R21, PT, PT, R21, UR9, RZ ;  /* 0x0000000915157c10 */ /* 0x000fc8000fffe0ff */
[----:B------:R-:W-:-:S05]  /*0790*/  IADD3 R18, P0, PT, R21, UR10, RZ ;  /* 0x0000000a15127c10 */ /* 0x000fca000ff1e0ff */
[----:B0-----:R-:W-:-:S06]  /*07a0*/  IMAD.X R19, RZ, RZ, UR11, P0 ;  /* 0x0000000bff137e24 */ /* 0x001fcc00080e06ff */
        /* <DEDUP_REMOVED lines=89> */
[----:B------:R-:W-:-:S06]  /*0d40*/  IMAD.X R19, RZ, RZ, UR11, P0 ;  /* 0x0000000bff137e24 */ /* 0x000fcc00080e06ff */
[----:B------:R-:W2:Y:S02]  /*0d50*/  LDG.E.U8 R19, desc[UR6][R18.64] ;  /* 0x0000000612137981 */ /* 0x000ea4000c1e1100 */
[C---:B--2---:R-:W-:Y:S01]  /*0d60*/  IMAD R17, R19.reuse, UR8, R0 ;  /* 0x0000000813117c24 */ /* 0x044fe2000f8e0200 */
[C---:B0-----:R-:W-:Y:S01]  /*0d70*/  LEA R13, R19.reuse, R1, 0x2 ;  /* 0x00000001130d7211 */ /* 0x041fe200078e10ff */
[----:B------:R-:W-:-:S04]  /*0d80*/  IMAD.WIDE.U32 R14, R19, 0x4, R6 ;  /* 0x00000004130e7825 */ /* 0x000fc800078e0006 */
[----:B------:R-:W-:Y:S01]  /*0d90*/  IMAD.WIDE.U32 R16, R17, 0x4, R4 ;  /* 0x0000000411107825 */ /* 0x000fe200078e0004 */
[----:B------:R-:W2:Y:S04]  /*0da0*/  LDL R20, [R13] ;  /* 0x000000000d147983 */ /* 0x000ea80000100800 */
[----:B------:R-:W4:Y:S04]  /*0db0*/  LDG.E R14, desc[UR6][R14.64] ;  /* 0x000000060e0e7981 */ /* 0x000f28000c1e1900 */
[----:B------:R-:W4:Y:S01]  /*0dc0*/  LDG.E R17, desc[UR6][R16.64] ;  /* 0x0000000610117981 */ /* 0x000f22000c1e1900 */
[----:B------:R-:W-:-:S04]  /*0dd0*/  UIADD3 UR4, UPT, UPT, UR4, 0x8, URZ ;  /* 0x0000000804047890 */ /* 0x000fc8000fffe0ff */
[----:B------:R-:W-:Y:S01]  /*0de0*/  UISETP.NE.AND UP0, UPT, UR4, 0x100, UPT ;  /* 0x000001000400788c */ /* 0x000fe2000bf05270 */
[C---:B--2---:R-:W-:Y:S01]  /*0df0*/  VIADD R22, R20.reuse, 0x1 ;  /* 0x0000000114167836 */ /* 0x044fe20000000000 */
[----:B----4-:R-:W-:-:S04]  /*0e00*/  IADD3 R21, PT, PT, R20, R17, R14 ;  /* 0x0000001114157210 */ /* 0x010fc80007ffe00e */
[----:B------:R0:W-:Y:S04]  /*0e10*/  STL [R13], R22 ;  /* 0x000000160d007387 */ /* 0x0001e80000100800 */
[----:B------:R0:W-:Y:S01]  /*0e20*/  STG.E desc[UR6][R10.64+0x1c], R21 ;  /* 0x00001c150a007986 */ /* 0x0001e2000c101906 */
[----:B------:R-:W-:Y:S05]  /*0e30*/  BRA.U UP0, `(.L_x_47) ;  /* 0xfffffff500b07547 */ /* 0x000fea000b83ffff */
[----:B------:R-:W-:Y:S05]  /*0e40*/  EXIT ;  /* 0x000000000000794d */ /* 0x000fea0003800000 */
.L_x_48:
        /* <DEDUP_REMOVED lines=11> */
.L_x_142:


//--------------------- .text._Z20cu_scan_bucket_indexPj --------------------------
	.section	.text._Z20cu_scan_bucket_indexPj,"ax",@progbits
	.align	128
        .global         _Z20cu_scan_bucket_indexPj
        .type           _Z20cu_scan_bucket_indexPj,@function
        .size           _Z20cu_scan_bucket_indexPj,(.L_x_143 - _Z20cu_scan_bucket_indexPj)
        .other          _Z20cu_scan_bucket_indexPj,@"STO_CUDA_ENTRY STV_DEFAULT"
_Z20cu_scan_bucket_indexPj:
.text._Z20cu_scan_bucket_indexPj:
[----:B------:R-:W-:Y:S01]  /*0000*/  LDC R1, c[0x0][0x37c] ;  /* 0x0000df00ff017b82 */ /* 0x000fe20000000800 */
[----:B------:R-:W0:Y:S07]  /*0010*/  S2R R4, SR_TID.X ;  /* 0x0000000000047919 */ /* 0x000e2e0000002100 */
[----:B------:R-:W0:Y:S01]  /*0020*/  LDC.64 R2, c[0x0][0x380] ;  /* 0x0000e000ff027b82 */ /* 0x000e220000000a00 */
[----:B------:R-:W1:Y:S01]  /*0030*/  LDCU.64 UR4, c[0x0][0x358] ;  /* 0x00006b00ff0477ac */ /* 0x000e620008000a00 */
[----:B0-----:R-:W-:-:S05]  /*0040*/  IMAD.WIDE.U32 R2, R4, 0x4, R2 ;  /* 0x0000000404027825 */ /* 0x001fca00078e0002 */
[----:B-1----:R-:W2:Y:S01]  /*0050*/  LDG.E R5, desc[UR4][R2.64] ;  /* 0x0000000402057981 */ /* 0x002ea2000c1e1900 */
[----:B------:R-:W-:Y:S02]  /*0060*/  MOV R0, 0x400 ;  /* 0x0000040000007802 */ /* 0x000fe40000000f00 */
[C---:B------:R-:W-:Y:S01]  /*0070*/  ISETP.GT.U32.AND P0, PT, R4.reuse, 0x1f, PT ;  /* 0x0000001f0400780c */ /* 0x040fe20003f04070 */
[----:B------:R-:W0:Y:S02]  /*0080*/  S2R R7, SR_CgaCtaId ;  /* 0x0000000000077919 */ /* 0x000e240000008800 */
[----:B0-----:R-:W-:Y:S02]  /*0090*/  LEA R7, R7, R0, 0x18 ;  /* 0x0000000007077211 */ /* 0x001fe400078ec0ff */
[----:B------:R-:W-:-:S05]  /*00a0*/  LEA.HI R0, R4, R4, RZ, 0x1d ;  /* 0x0000000404007211 */ /* 0x000fca00078fe8ff */
[----:B------:R-:W-:-:S05]  /*00b0*/  IMAD R0, R0, 0x4, R7 ;  /* 0x0000000400007824 */ /* 0x000fca00078e0207 */
[----:B--2---:R0:W-:Y:S01]  /*00c0*/  STS [R0+0x10], R5 ;  /* 0x0000100500007388 */ /* 0x0041e20000000800 */
[----:B------:R-:W-:Y:S06]  /*00d0*/  BAR.SYNC.DEFER_BLOCKING 0x0 ;  /* 0x0000000000007b1d */ /* 0x000fec0000010000 */
[----:B------:R-:W-:Y:S05]  /*00e0*/  @P0 BRA `(.L_x_49) ;  /* 0x0000000000a40947 */ /* 0x000fea0003800000 */
[----:B------:R-:W-:Y:S01]  /*00f0*/  IMAD R4, R4, 0x24, R7 ;  /* 0x0000002404047824 */ /* 0x000fe200078e0207 */
[----:B------:R-:W-:-:S04]  /*0100*/  UMOV UR6, 0xffffffff ;  /* 0xffffffff00067882 */ /* 0x000fc80000000000 */
[----:B------:R-:W-:Y:S04]  /*0110*/  LDS R9, [R4+0x10] ;  /* 0x0000100004097984 */ /* 0x000fe80000000800 */
[----:B------:R-:W-:Y:S04]  /*0120*/  LDS R10, [R4+0x14] ;  /* 0x00001400040a7984 */ /* 0x000fe80000000800 */
[----:B------:R-:W1:Y:S04]  /*0130*/  LDS R11, [R4+0x18] ;  /* 0x00001800040b7984 */ /* 0x000e680000000800 */
[----:B------:R-:W-:Y:S04]  /*0140*/  LDS R8, [R4+0x1c] ;  /* 0x00001c0004087984 */ /* 0x000fe80000000800 */
[----:B------:R-:W2:Y:S04]  /*0150*/  LDS R7, [R4+0x20] ;  /* 0x0000200004077984 */ /* 0x000ea80000000800 */
[----:B------:R-:W-:Y:S04]  /*0160*/  LDS R6, [R4+0x24] ;  /* 0x0000240004067984 */ /* 0x000fe80000000800 */
[----:B0-----:R-:W0:Y:S04]  /*0170*/  LDS R5, [R4+0x28] ;  /* 0x0000280004057984 */ /* 0x001e280000000800 */
[----:B------:R-:W3:Y:S01]  /*0180*/  LDS R12, [R4+0x2c] ;  /* 0x00002c00040c7984 */ /* 0x000ee20000000800 */
[----:B-1----:R-:W-:-:S04]  /*0190*/  IADD3 R13, PT, PT, R11, R10, R9 ;  /* 0x0000000a0b0d7210 */ /* 0x002fc80007ffe009 */
[----:B--2---:R-:W-:-:S04]  /*01a0*/  IADD3 R13, PT, PT, R7, R13, R8 ;  /* 0x0000000d070d7210 */ /* 0x004fc80007ffe008 */
[----:B0-----:R-:W-:-:S05]  /*01b0*/  IADD3 R13, PT, PT, R5, R13, R6 ;  /* 0x0000000d050d7210 */ /* 0x001fca0007ffe006 */
[----:B---3--:R-:W-:Y:S01]  /*01c0*/  IMAD.IADD R12, R12, 0x1, R13 ;  /* 0x000000010c0c7824 */ /* 0x008fe200078e020d */
[----:B------:R-:W-:Y:S06]  /*01d0*/  BRA.DIV UR6, `(.L_x_50) ;  /* 0x0000000206807947 */ /* 0x000fec000b800000 */
[----:B------:R-:W0:Y:S02]  /*01e0*/  SHFL.UP P0, R13, R12, 0x1, RZ ;  /* 0x042000000c0d7989 */ /* 0x000e2400000000ff */
[----:B0-----:R-:W-:-:S05]  /*01f0*/  @P0 IADD3 R13, PT, PT, R12, R13, RZ ;  /* 0x0000000d0c0d0210 */ /* 0x001fca0007ffe0ff */
[----:B------:R-:W0:Y:S02]  /*0200*/  SHFL.UP P0, R14, R13, 0x2, RZ ;  /* 0x044000000d0e7989 */ /* 0x000e2400000000ff */
[----:B0-----:R-:W-:-:S05]  /*0210*/  @P0 IMAD.IADD R14, R13, 0x1, R14 ;  /* 0x000000010d0e0824 */ /* 0x001fca00078e020e */
[----:B------:R-:W0:Y:S02]  /*0220*/  SHFL.UP P0, R15, R14, 0x4, RZ ;  /* 0x048000000e0f7989 */ /* 0x000e2400000000ff */
[----:B0-----:R-:W-:-:S05]  /*0230*/  @P0 IMAD.IADD R15, R14, 0x1, R15 ;  /* 0x000000010e0f0824 */ /* 0x001fca00078e020f */
[----:B------:R-:W0:Y:S02]  /*0240*/  SHFL.UP P0, R16, R15, 0x8, RZ ;  /* 0x050000000f107989 */ /* 0x000e2400000000ff */
[----:B0-----:R-:W-:-:S05]  /*0250*/  @P0 IADD3 R16, PT, PT, R15, R16, RZ ;  /* 0x000000100f100210 */ /* 0x001fca0007ffe0ff */
[----:B------:R0:W1:Y:S02]  /*0260*/  SHFL.UP P0, R17, R16, 0x10, RZ ;  /* 0x0600000010117989 */ /* 0x00006400000000ff */
.L_x_56:
[----:B-1----:R-:W-:-:S04]  /*0270*/  @P0 IMAD.IADD R17, R16, 0x1, R17 ;  /* 0x0000000110110824 */ /* 0x002fc800078e0211 */
[----:B------:R-:W-:-:S05]  /*0280*/  IMAD.IADD R12, R17, 0x1, -R12 ;  /* 0x00000001110c7824 */ /* 0x000fca00078e0a0c */
[----:B------:R-:W-:Y:S01]  /*0290*/  IADD3 R9, PT, PT, R9, R12, RZ ;  /* 0x0000000c09097210 */ /* 0x000fe20007ffe0ff */
[----:B------:R1:W-:Y:S04]  /*02a0*/  STS [R4+0x10], R12 ;  /* 0x0000100c04007388 */ /* 0x0003e80000000800 */
[----:B------:R-:W-:Y:S01]  /*02b0*/  IMAD.IADD R10, R10, 0x1, R9 ;  /* 0x000000010a0a7824 */ /* 0x000fe200078e0209 */
[----:B------:R1:W-:Y:S04]  /*02c0*/  STS [R4+0x14], R9 ;  /* 0x0000140904007388 */ /* 0x0003e80000000800 */
        /* <DEDUP_REMOVED lines=10> */
[----:B------:R1:W-:Y:S02]  /*0370*/  STS [R4+0x2c], R5 ;  /* 0x00002c0504007388 */ /* 0x0003e40000000800 */
.L_x_49:
[----:B------:R-:W-:Y:S05]  /*0380*/  WARPSYNC.ALL ;  /* 0x0000000000007948 */ /* 0x000fea0003800000 */
[----:B------:R-:W-:Y:S06]  /*0390*/  BAR.SYNC.DEFER_BLOCKING 0x0 ;  /* 0x0000000000007b1d */ /* 0x000fec0000010000 */
[----:B01----:R-:W0:Y:S02]  /*03a0*/  LDS R5, [R0+0x10] ;  /* 0x0000100000057984 */ /* 0x003e240000000800 */
[----:B------:R-:W-:Y:S06]  /*03b0*/  BAR.SYNC.DEFER_BLOCKING 0x0 ;  /* 0x0000000000007b1d */ /* 0x000fec0000010000 */
[----:B0-----:R-:W-:Y:S01]  /*03c0*/  STG.E desc[UR4][R2.64], R5 ;  /* 0x0000000502007986 */ /* 0x001fe2000c101904 */
[----:B------:R-:W-:Y:S05]  /*03d0*/  EXIT ;  /* 0x000000000000794d */ /* 0x000fea0003800000 */
.L_x_50:
[----:B------:R-:W-:Y:S02]  /*03e0*/  HFMA2 R20, -RZ, RZ, 0, 5.9604644775390625e-08 ;  /* 0x00000001ff147431 */ /* 0x000fe400000001ff */
[----:B------:R-:W-:Y:S01]  /*03f0*/  IMAD.MOV.U32 R19, RZ, RZ, R12 ;  /* 0x000000ffff137224 */ /* 0x000fe200078e000c */
[----:B------:R-:W-:Y:S01]  /*0400*/  MOV R18, 0xffffffff ;  /* 0xffffffff00127802 */ /* 0x000fe20000000f00 */
[----:B------:R-:W-:-:S07]  /*0410*/  IMAD.MOV.U32 R21, RZ, RZ, RZ ;  /* 0x000000ffff157224 */ /* 0x000fce00078e00ff */
[----:B------:R-:W-:Y:S05]  /*0420*/  WARPSYNC.COLLECTIVE R18, `(.L_x_51) ;  /* 0x0000000012087348 */ /* 0x000fea0003c00000 */
[----:B------:R0:W1:Y:S02]  /*0430*/  SHFL.UP P0, R17, R19, R20, R21 ;  /* 0x0400001413117389 */ /* 0x0000640000000015 */
[----:B01----:R-:W-:Y:S05]  /*0440*/  ENDCOLLECTIVE ;  /* 0x000000000000791b */ /* 0x003fea0003800000 */
.L_x_51:
[----:B------:R-:W-:Y:S02]  /*0450*/  HFMA2 R20, -RZ, RZ, 0, 1.1920928955078125e-07 ;  /* 0x00000002ff147431 */ /* 0x000fe400000001ff */
[----:B------:R-:W-:-:S05]  /*0460*/  IMAD.MOV.U32 R13, RZ, RZ, R17 ;  /* 0x000000ffff0d7224 */ /* 0x000fca00078e0011 */
[----:B------:R-:W-:-:S05]  /*0470*/  @P0 IADD3 R13, PT, PT, R12, R13, RZ ;  /* 0x0000000d0c0d0210 */ /* 0x000fca0007ffe0ff */
[----:B------:R-:W-:-:S07]  /*0480*/  IMAD.MOV.U32 R19, RZ, RZ, R13 ;  /* 0x000000ffff137224 */ /* 0x000fce00078e000d */
[----:B------:R-:W-:Y:S05]  /*0490*/  WARPSYNC.COLLECTIVE R18, `(.L_x_52) ;  /* 0x0000000012087348 */ /* 0x000fea0003c00000 */
[----:B------:R0:W1:Y:S02]  /*04a0*/  SHFL.UP P0, R17, R19, R20, R21 ;  /* 0x0400001413117389 */ /* 0x0000640000000015 */
[----:B01----:R-:W-:Y:S05]  /*04b0*/  ENDCOLLECTIVE ;  /* 0x000000000000791b */ /* 0x003fea0003800000 */
.L_x_52:
[----:B------:R-:W-:Y:S01]  /*04c0*/  MOV R20, 0x4 ;  /* 0x0000000400147802 */ /* 0x000fe20000000f00 */
[----:B------:R-:W-:-:S05]  /*04d0*/  IMAD.MOV.U32 R14, RZ, RZ, R17 ;  /* 0x000000ffff0e7224 */ /* 0x000fca00078e0011 */
[----:B------:R-:W-:-:S05]  /*04e0*/  @P0 IADD3 R14, PT, PT, R13, R14, RZ ;  /* 0x0000000e0d0e0210 */ /* 0x000fca0007ffe0ff */
[----:B------:R-:W-:-:S07]  /*04f0*/  IMAD.MOV.U32 R19, RZ, RZ, R14 ;  /* 0x000000ffff137224 */ /* 0x000fce00078e000e */
[----:B------:R-:W-:Y:S05]  /*0500*/  WARPSYNC.COLLECTIVE R18, `(.L_x_53) ;  /* 0x0000000012087348 */ /* 0x000fea0003c00000 */
[----:B------:R0:W1:Y:S02]  /*0510*/  SHFL.UP P0, R17, R19, R20, R21 ;  /* 0x0400001413117389 */ /* 0x0000640000000015 */
[----:B01----:R-:W-:Y:S05]  /*0520*/  ENDCOLLECTIVE ;  /* 0x000000000000791b */ /* 0x003fea0003800000 */
.L_x_53:
[----:B------:R-:W-:Y:S02]  /*0530*/  HFMA2 R20, -RZ, RZ, 0, 4.76837158203125e-07 ;  /* 0x00000008ff147431 */ /* 0x000fe400000001ff */
[----:B------:R-:W-:-:S05]  /*0540*/  IMAD.MOV.U32 R15, RZ, RZ, R17 ;  /* 0x000000ffff0f7224 */ /* 0x000fca00078e0011 */
[----:B------:R-:W-:-:S05]  /*0550*/  @P0 IADD3 R15, PT, PT, R14, R15, RZ ;  /* 0x0000000f0e0f0210 */ /* 0x000fca0007ffe0ff */
[----:B------:R-:W-:-:S07]  /*0560*/  IMAD.MOV.U32 R19, RZ, RZ, R15 ;  /* 0x000000ffff137224 */ /* 0x000fce00078e000f */
[----:B------:R-:W-:Y:S05]  /*0570*/  WARPSYNC.COLLECTIVE R18, `(.L_x_54) ;  /* 0x0000000012087348 */ /* 0x000fea0003c00000 */
[----:B------:R0:W1:Y:S02]  /*0580*/  SHFL.UP P0, R17, R19, R20, R21 ;  /* 0x0400001413117389 */ /* 0x0000640000000015 */
[----:B01----:R-:W-:Y:S05]  /*0590*/  ENDCOLLECTIVE ;  /* 0x000000000000791b */ /* 0x003fea0003800000 */
.L_x_54:
[----:B------:R-:W-:Y:S01]  /*05a0*/  MOV R20, 0x10 ;  /* 0x0000001000147802 */ /* 0x000fe20000000f00 */
[----:B------:R-:W-:-:S05]  /*05b0*/  IMAD.MOV.U32 R16, RZ, RZ, R17 ;  /* 0x000000ffff107224 */ /* 0x000fca00078e0011 */
[----:B------:R-:W-:-:S05]  /*05c0*/  @P0 IADD3 R16, PT, PT, R15, R16, RZ ;  /* 0x000000100f100210 */ /* 0x000fca0007ffe0ff */
[----:B------:R-:W-:-:S07]  /*05d0*/  IMAD.MOV.U32 R19, RZ, RZ, R16 ;  /* 0x000000ffff137224 */ /* 0x000fce00078e0010 */
[----:B------:R-:W-:Y:S05]  /*05e0*/  WARPSYNC.COLLECTIVE R18, `(.L_x_55) ;  /* 0x0000000012087348 */ /* 0x000fea0003c00000 */
[----:B------:R0:W1:Y:S02]  /*05f0*/  SHFL.UP P0, R17, R19, R20, R21 ;  /* 0x0400001413117389 */ /* 0x0000640000000015 */
[----:B01----:R-:W-:Y:S05]  /*0600*/  ENDCOLLECTIVE ;  /* 0x000000000000791b */ /* 0x003fea0003800000 */
.L_x_55:
[----:B------:R-:W-:Y:S05]  /*0610*/  BRA `(.L_x_56) ;  /* 0xfffffffc00147947 */ /* 0x000fea000383ffff */
.L_x_57:
        /* <DEDUP_REMOVED lines=14> */
.L_x_143:


//--------------------- .text._Z17cu_scan_histogramPjS_j --------------------------
	.section	.text._Z17cu_scan_histogramPjS_j,"ax",@progbits
	.align	128
        .global         _Z17cu_scan_histogramPjS_j
        .type           _Z17cu_scan_histogramPjS_j,@function
        .size           _Z17cu_scan_histogramPjS_j,(.L_x_144 - _Z17cu_scan_histogramPjS_j)
        .other          _Z17cu_scan_histogramPjS_j,@"STO_CUDA_ENTRY STV_DEFAULT"
_Z17cu_scan_histogramPjS_j:
.text._Z17cu_scan_histogramPjS_j:
[----:B------:R-:W-:Y:S01]  /*0000*/  LDC R1, c[0x0][0x37c] ;  /* 0x0000df00ff017b82 */ /* 0x000fe20000000800 */
[----:B------:R-:W0:Y:S01]  /*0010*/  LDCU UR6, c[0x0][0x390] ;  /* 0x00007200ff0677ac */ /* 0x000e220008000800 */
[----:B------:R-:W-:Y:S01]  /*0020*/  IMAD.MOV.U32 R19, RZ, RZ, RZ ;  /* 0x000000ffff137224 */ /* 0x000fe200078e00ff */
[----:B------:R-:W1:Y:S01]  /*0030*/  LDCU.64 UR12, c[0x0][0x358] ;  /* 0x00006b00ff0c77ac */ /* 0x000e620008000a00 */
[----:B0-----:R-:W-:-:S09]  /*0040*/  UISETP.NE.AND UP0, UPT, UR6, URZ, UPT ;  /* 0x000000ff0600728c */ /* 0x001fd2000bf05270 */
[----:B-1----:R-:W-:Y:S05]  /*0050*/  BRA.U !UP0, `(.L_x_58) ;  /* 0x0000000d089c7547 */ /* 0x002fea000b800000 */
[----:B------:R-:W0:Y:S01]  /*0060*/  S2UR UR5, SR_CgaCtaId ;  /* 0x00000000000579c3 */ /* 0x000e220000008800 */
[----:B------:R-:W1:Y:S01]  /*0070*/  S2R R9, SR_TID.X ;  /* 0x0000000000097919 */ /* 0x000e620000002100 */
[----:B------:R-:W-:Y:S01]  /*0080*/  UMOV UR4, 0x400 ;  /* 0x0000040000047882 */ /* 0x000fe20000000000 */
[----:B------:R-:W-:Y:S01]  /*0090*/  UISETP.GE.U32.AND UP0, UPT, UR6, 0x101, UPT ;  /* 0x000001010600788c */ /* 0x000fe2000bf06070 */
[----:B------:R-:W-:Y:S01]  /*00a0*/  IMAD.MOV.U32 R19, RZ, RZ, RZ ;  /* 0x000000ffff137224 */ /* 0x000fe200078e00ff */
[----:B------:R-:W2:Y:S01]  /*00b0*/  S2R R16, SR_CTAID.X ;  /* 0x0000000000107919 */ /* 0x000ea20000002500 */
[----:B------:R-:W-:Y:S02]  /*00c0*/  UIADD3 UR10, UPT, UPT, UR6, -0x1, URZ ;  /* 0xffffffff060a7890 */ /* 0x000fe4000fffe0ff */
[----:B0-----:R-:W-:-:S06]  /*00d0*/  ULEA UR4, UR5, UR4, 0x18 ;  /* 0x0000000405047291 */ /* 0x001fcc000f8ec0ff */
[----:B------:R-:W-:Y:S01]  /*00e0*/  IMAD.U32 R18, RZ, RZ, UR4 ;  /* 0x00000004ff127e24 */ /* 0x000fe2000f8e00ff */
[----:B------:R-:W-:Y:S01]  /*00f0*/  UMOV UR4, URZ ;  /* 0x000000ff00047c82 */ /* 0x000fe20008000000 */
[----:B-1----:R-:W-:-:S03]  /*0100*/  LEA.HI R8, R9, R9, RZ, 0x1d ;  /* 0x0000000909087211 */ /* 0x002fc600078fe8ff */
[----:B------:R-:W-:-:S05]  /*0110*/  IADD3 R0, PT, PT, R18, 0x10, RZ ;  /* 0x0000001012007810 */ /* 0x000fca0007ffe0ff */
[--C-:B------:R-:W-:Y:S02]  /*0120*/  IMAD R8, R8, 0x4, R0.reuse ;  /* 0x0000000408087824 */ /* 0x100fe400078e0200 */
[----:B------:R-:W-:Y:S01]  /*0130*/  IMAD R0, R9, 0x24, R0 ;  /* 0x0000002409007824 */ /* 0x000fe200078e0200 */
[----:B--2---:R-:W-:Y:S06]  /*0140*/  BRA.U !UP0, `(.L_x_59) ;  /* 0x0000000908507547 */ /* 0x004fec000b800000 */
[----:B------:R-:W0:Y:S01]  /*0150*/  LDC.64 R2, c[0x0][0x380] ;  /* 0x0000e000ff027b82 */ /* 0x000e220000000a00 */
[----:B------:R-:W-:Y:S01]  /*0160*/  ULEA.HI UR4, UR10, 0x1, URZ, 0x18 ;  /* 0x000000010a047891 */ /* 0x000fe2000f8fc0ff */
[----:B------:R-:W-:Y:S02]  /*0170*/  HFMA2 R19, -RZ, RZ, 0, 0 ;  /* 0x00000000ff137431 */ /* 0x000fe400000001ff */
[--C-:B------:R-:W-:Y:S01]  /*0180*/  IMAD R15, R16, UR6, R9.reuse ;  /* 0x00000006100f7c24 */ /* 0x100fe2000f8e0209 */
[----:B------:R-:W1:Y:S01]  /*0190*/  LDCU UR9, c[0x0][0x390] ;  /* 0x00007200ff0977ac */ /* 0x000e620008000800 */
[----:B------:R-:W-:Y:S01]  /*01a0*/  IMAD.MOV.U32 R14, RZ, RZ, R9 ;  /* 0x000000ffff0e7224 */ /* 0x000fe200078e0009 */
[----:B------:R-:W-:Y:S01]  /*01b0*/  ULOP3.LUT UR4, UR4, 0x1fffffe, URZ, 0xc0, !UPT ;  /* 0x01fffffe04047892 */ /* 0x000fe2000f8ec0ff */
[----:B------:R-:W-:-:S03]  /*01c0*/  UMOV UR5, 0x100 ;  /* 0x0000010000057882 */ /* 0x000fc60000000000 */
[----:B------:R-:W-:-:S12]  /*01d0*/  UIADD3 UR4, UPT, UPT, -UR4, URZ, URZ ;  /* 0x000000ff04047290 */ /* 0x000fd8000fffe1ff */
.L_x_66:
[----:B-1----:R-:W-:Y:S01]  /*01e0*/  UMOV UR6, UR9 ;  /* 0x0000000900067c82 */ /* 0x002fe20008000000 */
[----:B--2---:R-:W-:Y:S01]  /*01f0*/  IMAD.MOV.U32 R7, RZ, RZ, RZ ;  /* 0x000000ffff077224 */ /* 0x004fe200078e00ff */
[----:B------:R-:W-:Y:S01]  /*0200*/  ISETP.GE.U32.AND P3, PT, R14, UR6, PT ;  /* 0x000000060e007c0c */ /* 0x000fe2000bf66070 */
[----:B0-----:R-:W-:-:S12]  /*0210*/  IMAD.WIDE.U32 R4, R15, 0x4, R2 ;  /* 0x000000040f047825 */ /* 0x001fd800078e0002 */
[----:B------:R-:W2:Y:S01]  /*0220*/  @!P3 LDG.E R7, desc[UR12][R4.64] ;  /* 0x0000000c0407b981 */ /* 0x000ea2000c1e1900 */
[----:B------:R-:W-:Y:S01]  /*0230*/  ISETP.GT.U32.AND P2, PT, R9, 0x1f, PT ;  /* 0x0000001f0900780c */ /* 0x000fe20003f44070 */
[----:B------:R-:W-:-:S04]  /*0240*/  UIADD3 UR4, UPT, UPT, UR4, 0x2, URZ ;  /* 0x0000000204047890 */ /* 0x000fc8000fffe0ff */
[----:B------:R-:W-:Y:S01]  /*0250*/  UISETP.NE.AND UP0, UPT, UR4, URZ, UPT ;  /* 0x000000ff0400728c */ /* 0x000fe2000bf05270 */
[----:B--2---:R0:W-:Y:S01]  /*0260*/  STS [R8], R7 ;  /* 0x0000000708007388 */ /* 0x0041e20000000800 */
[----:B------:R-:W-:Y:S06]  /*0270*/  BAR.SYNC.DEFER_BLOCKING 0x0 ;  /* 0x0000000000007b1d */ /* 0x000fec0000010000 */
[----:B---3--:R-:W-:Y:S05]  /*0280*/  @P2 BRA `(.L_x_60) ;  /* 0x0000000000bc2947 */ /* 0x008fea0003800000 */
[----:B------:R-:W-:Y:S01]  /*0290*/  LDS R6, [R0] ;  /* 0x0000000000067984 */ /* 0x000fe20000000800 */
[----:B------:R-:W-:Y:S01]  /*02a0*/  UMOV UR7, 0xffffffff ;  /* 0xffffffff00077882 */ /* 0x000fe20000000000 */
[----:B------:R-:W-:Y:S02]  /*02b0*/  ISETP.NE.AND P1, PT, R9, RZ, PT ;  /* 0x000000ff0900720c */ /* 0x000fe40003f25270 */
[----:B0-----:R-:W-:Y:S04]  /*02c0*/  LDS R7, [R0+0x4] ;  /* 0x0000040000077984 */ /* 0x001fe80000000800 */
[----:B------:R-:W0:Y:S04]  /*02d0*/  LDS R18, [R0+0x8] ;  /* 0x0000080000127984 */ /* 0x000e280000000800 */
[----:B------:R-:W-:Y:S04]  /*02e0*/  LDS R20, [R0+0xc] ;  /* 0x00000c0000147984 */ /* 0x000fe80000000800 */
[----:B------:R-:W1:Y:S04]  /*02f0*/  LDS R21, [R0+0x10] ;  /* 0x0000100000157984 */ /* 0x000e680000000800 */
[----:B------:R-:W-:Y:S04]  /*0300*/  LDS R22, [R0+0x14] ;  /* 0x0000140000167984 */ /* 0x000fe80000000800 */
[----:B------:R-:W2:Y:S04]  /*0310*/  LDS R23, [R0+0x18] ;  /* 0x0000180000177984 */ /* 0x000ea80000000800 */
[----:B------:R-:W3:Y:S01]  /*0320*/  LDS R24, [R0+0x1c] ;  /* 0x00001c0000187984 */ /* 0x000ee20000000800 */
[----:B0-----:R-:W-:-:S04]  /*0330*/  IADD3 R10, PT, PT, R18, R7, R6 ;  /* 0x00000007120a7210 */ /* 0x001fc80007ffe006 */
[----:B-1----:R-:W-:-:S04]  /*0340*/  IADD3 R10, PT, PT, R21, R10, R20 ;  /* 0x0000000a150a7210 */ /* 0x002fc80007ffe014 */
[----:B--2---:R-:W-:-:S04]  /*0350*/  IADD3 R11, PT, PT, R23, R10, R22 ;  /* 0x0000000a170b7210 */ /* 0x004fc80007ffe016 */
[----:B---3--:R-:W-:Y:S01]  /*0360*/  IADD3 R24, PT, PT, R24, R11, RZ ;  /* 0x0000000b18187210 */ /* 0x008fe20007ffe0ff */
[----:B------:R-:W-:Y:S06]  /*0370*/  BRA.DIV UR7, `(.L_x_61) ;  /* 0x0000000a07f47947 */ /* 0x000fec000b800000 */
[----:B------:R-:W0:Y:S02]  /*0380*/  SHFL.UP P0, R25, R24, 0x1, RZ ;  /* 0x0420000018197989 */ /* 0x000e2400000000ff */
[----:B0-----:R-:W-:-:S05]  /*0390*/  @P0 IMAD.IADD R25, R24, 0x1, R25 ;  /* 0x0000000118190824 */ /* 0x001fca00078e0219 */
[----:B------:R-:W0:Y:S02]  /*03a0*/  SHFL.UP P0, R26, R25, 0x2, RZ ;  /* 0x04400000191a7989 */ /* 0x000e2400000000ff */
[----:B0-----:R-:W-:-:S05]  /*03b0*/  @P0 IMAD.IADD R26, R25, 0x1, R26 ;  /* 0x00000001191a0824 */ /* 0x001fca00078e021a */
[----:B------:R-:W0:Y:S02]  /*03c0*/  SHFL.UP P0, R27, R26, 0x4, RZ ;  /* 0x048000001a1b7989 */ /* 0x000e2400000000ff */
[----:B0-----:R-:W-:-:S05]  /*03d0*/  @P0 IADD3 R27, PT, PT, R26, R27, RZ ;  /* 0x0000001b1a1b0210 */ /* 0x001fca0007ffe0ff */
[----:B------:R-:W0:Y:S02]  /*03e0*/  SHFL.UP P0, R28, R27, 0x8, RZ ;  /* 0x050000001b1c7989 */ /* 0x000e2400000000ff */
[----:B0-----:R-:W-:-:S05]  /*03f0*/  @P0 IMAD.IADD R28, R27, 0x1, R28 ;  /* 0x000000011b1c0824 */ /* 0x001fca00078e021c */
[----:B------:R0:W1:Y:S02]  /*0400*/  SHFL.UP P0, R17, R28, 0x10, RZ ;  /* 0x060000001c117989 */ /* 0x00006400000000ff */
.L_x_76:
[----:B-1----:R-:W-:Y:S01]  /*0410*/  @P0 IMAD.IADD R17, R28, 0x1, R17 ;  /* 0x000000011c110824 */ /* 0x002fe200078e0211 */
[----:B------:R-:W1:Y:S01]  /*0420*/  @!P1 S2R R10, SR_CgaCtaId ;  /* 0x00000000000a9919 */ /* 0x000e620000008800 */
[----:B------:R-:W-:Y:S05]  /*0430*/  WARPSYNC.ALL ;  /* 0x0000000000007948 */ /* 0x000fea0003800000 */
[----:B------:R-:W-:Y:S02]  /*0440*/  IADD3 R11, PT, PT, -R24, R17, RZ ;  /* 0x00000011180b7210 */ /* 0x000fe40007ffe1ff */
[----:B------:R-:W2:Y:S01]  /*0450*/  SHFL.IDX PT, R17, R17, 0x1f, 0x1f ;  /* 0x03e01f0011117f89 */ /* 0x000ea200000e0000 */
[----:B------:R-:W-:-:S02]  /*0460*/  @!P1 MOV R25, 0x400 ;  /* 0x0000040000199802 */ /* 0x000fc40000000f00 */
[----:B------:R-:W-:Y:S01]  /*0470*/  IMAD.IADD R6, R6, 0x1, R11 ;  /* 0x0000000106067824 */ /* 0x000fe200078e020b */
[----:B------:R3:W-:Y:S03]  /*0480*/  STS [R0], R11 ;  /* 0x0000000b00007388 */ /* 0x0007e60000000800 */
[----:B------:R-:W-:Y:S01]  /*0490*/  IMAD.IADD R7, R7, 0x1, R6 ;  /* 0x0000000107077824 */ /* 0x000fe200078e0206 */
[----:B------:R3:W-:Y:S04]  /*04a0*/  STS [R0+0x4], R6 ;  /* 0x0000040600007388 */ /* 0x0007e80000000800 */
[----:B------:R-:W-:Y:S01]  /*04b0*/  IADD3 R13, PT, PT, R18, R7, RZ ;  /* 0x00000007120d7210 */ /* 0x000fe20007ffe0ff */
[----:B------:R3:W-:Y:S04]  /*04c0*/  STS [R0+0x8], R7 ;  /* 0x0000080700007388 */ /* 0x0007e80000000800 */
[----:B------:R-:W-:Y:S01]  /*04d0*/  IMAD.IADD R20, R20, 0x1, R13 ;  /* 0x0000000114147824 */ /* 0x000fe200078e020d */
[----:B------:R3:W-:Y:S03]  /*04e0*/  STS [R0+0xc], R13 ;  /* 0x00000c0d00007388 */ /* 0x0007e60000000800 */
[----:B------:R-:W-:Y:S01]  /*04f0*/  IMAD.IADD R21, R21, 0x1, R20 ;  /* 0x0000000115157824 */ /* 0x000fe200078e0214 */
[----:B------:R3:W-:Y:S01]  /*0500*/  STS [R0+0x10], R20 ;  /* 0x0000101400007388 */ /* 0x0007e20000000800 */
[----:B-1----:R-:W-:-:S03]  /*0510*/  @!P1 LEA R10, R10, R25, 0x18 ;  /* 0x000000190a0a9211 */ /* 0x002fc600078ec0ff */
[----:B------:R-:W-:Y:S01]  /*0520*/  IADD3 R22, PT, PT, R22, R21, RZ ;  /* 0x0000001516167210 */ /* 0x000fe20007ffe0ff */
[----:B------:R3:W-:Y:S04]  /*0530*/  STS [R0+0x14], R21 ;  /* 0x0000141500007388 */ /* 0x0007e80000000800 */
[----:B------:R-:W-:Y:S01]  /*0540*/  IMAD.IADD R23, R23, 0x1, R22 ;  /* 0x0000000117177824 */ /* 0x000fe200078e0216 */
[----:B------:R3:W-:Y:S04]  /*0550*/  STS [R0+0x18], R22 ;  /* 0x0000181600007388 */ /* 0x0007e80000000800 */
[----:B------:R3:W-:Y:S04]  /*0560*/  STS [R0+0x1c], R23 ;  /* 0x00001c1700007388 */ /* 0x0007e80000000800 */
[----:B--2---:R3:W-:Y:S02]  /*0570*/  @!P1 STS [R10+0x490], R17 ;  /* 0x000490110a009388 */ /* 0x0047e40000000800 */
.L_x_60:
[----:B------:R-:W-:Y:S05]  /*0580*/  WARPSYNC.ALL ;  /* 0x0000000000007948 */ /* 0x000fea0003800000 */
[----:B------:R-:W-:Y:S01]  /*0590*/  BAR.SYNC.DEFER_BLOCKING 0x0 ;  /* 0x0000000000007b1d */ /* 0x000fe20000010000 */
[----:B0--3--:R-:W-:Y:S01]  /*05a0*/  IADD3 R7, PT, PT, R14, 0x100, RZ ;  /* 0x000001000e077810 */ /* 0x009fe20007ffe0ff */
[----:B------:R-:W-:-:S03]  /*05b0*/  HFMA2 R13, -RZ, RZ, 0, 0 ;  /* 0x00000000ff0d7431 */ /* 0x000fc600000001ff */
[----:B------:R-:W-:-:S03]  /*05c0*/  ISETP.GE.U32.AND P1, PT, R7, UR6, PT ;  /* 0x0000000607007c0c */ /* 0x000fc6000bf26070 */
[----:B------:R-:W0:Y:S01]  /*05d0*/  S2UR UR8, SR_CgaCtaId ;  /* 0x00000000000879c3 */ /* 0x000e220000008800 */
[----:B------:R-:W-:Y:S01]  /*05e0*/  UMOV UR7, 0x400 ;  /* 0x0000040000077882 */ /* 0x000fe20000000000 */
[----:B------:R-:W-:Y:S01]  /*05f0*/  VIADD R7, R15, 0x100 ;  /* 0x000001000f077836 */ /* 0x000fe20000000000 */
[----:B------:R-:W-:Y:S01]  /*0600*/  BSSY.RECONVERGENT B0, `(.L_x_62) ;  /* 0x000000b000007945 */ /* 0x000fe20003800200 */
[----:B------:R-:W1:Y:S01]  /*0610*/  LDS R6, [R8] ;  /* 0x0000000008067984 */ /* 0x000e620000000800 */
[----:B0-----:R-:W-:-:S06]  /*0620*/  ULEA UR7, UR8, UR7, 0x18 ;  /* 0x0000000708077291 */ /* 0x001fcc000f8ec0ff */
[----:B------:R-:W-:-:S05]  /*0630*/  IMAD.U32 R18, RZ, RZ, UR7 ;  /* 0x00000007ff127e24 */ /* 0x000fca000f8e00ff */
[----:B------:R0:W2:Y:S01]  /*0640*/  LDS R24, [R18+0x490] ;  /* 0x0004900012187984 */ /* 0x0000a20000000800 */
[----:B-1----:R-:W-:Y:S01]  /*0650*/  @!P3 IMAD.IADD R11, R6, 0x1, R19 ;  /* 0x00000001060bb824 */ /* 0x002fe200078e0213 */
[----:B------:R-:W-:Y:S01]  /*0660*/  BAR.SYNC.DEFER_BLOCKING 0x0 ;  /* 0x0000000000007b1d */ /* 0x000fe20000010000 */
[----:B------:R-:W-:-:S05]  /*0670*/  IMAD.WIDE.U32 R6, R7, 0x4, R2 ;  /* 0x0000000407067825 */ /* 0x000fca00078e0002 */
[----:B------:R0:W-:Y:S01]  /*0680*/  @!P3 STG.E desc[UR12][R4.64], R11 ;  /* 0x0000000b0400b986 */ /* 0x0001e2000c10190c */
[----:B------:R-:W-:Y:S05]  /*0690*/  @P1 BRA `(.L_x_63) ;  /* 0x0000000000041947 */ /* 0x000fea0003800000 */
[----:B------:R1:W5:Y:S02]  /*06a0*/  LDG.E R13, desc[UR12][R6.64] ;  /* 0x0000000c060d7981 */ /* 0x000364000c1e1900 */
.L_x_63:
[----:B------:R-:W-:Y:S05]  /*06b0*/  BSYNC.RECONVERGENT B0 ;  /* 0x0000000000007941 */ /* 0x000fea0003800200 */
.L_x_62:
[----:B-----5:R3:W-:Y:S01]  /*06c0*/  STS [R8], R13 ;  /* 0x0000000d08007388 */ /* 0x0207e20000000800 */
[----:B--2---:R-:W-:Y:S01]  /*06d0*/  IMAD.IADD R24, R24, 0x1, R19 ;  /* 0x0000000118187824 */ /* 0x004fe200078e0213 */
[----:B------:R-:W-:Y:S06]  /*06e0*/  BAR.SYNC.DEFER_BLOCKING 0x0 ;  /* 0x0000000000007b1d */ /* 0x000fec0000010000 */
[----:B------:R-:W-:Y:S05]  /*06f0*/  @P2 BRA `(.L_x_64) ;  /* 0x0000000000b02947 */ /* 0x000fea0003800000 */
[----:B------:R-:W-:Y:S01]  /*0700*/  LDS R23, [R0] ;  /* 0x0000000000177984 */ /* 0x000fe20000000800 */
[----:B------:R-:W-:Y:S01]  /*0710*/  UMOV UR7, 0xffffffff ;  /* 0xffffffff00077882 */ /* 0x000fe20000000000 */
[----:B------:R-:W-:Y:S02]  /*0720*/  ISETP.NE.AND P2, PT, R9, RZ, PT ;  /* 0x000000ff0900720c */ /* 0x000fe40003f45270 */
[----:B------:R-:W-:Y:S04]  /*0730*/  LDS R22, [R0+0x4] ;  /* 0x0000040000167984 */ /* 0x000fe80000000800 */
[----:B------:R-:W2:Y:S04]  /*0740*/  LDS R21, [R0+0x8] ;  /* 0x0000080000157984 */ /* 0x000ea80000000800 */
[----:B------:R-:W-:Y:S04]  /*0750*/  LDS R20, [R0+0xc] ;  /* 0x00000c0000147984 */ /* 0x000fe80000000800 */
[----:B------:R-:W4:Y:S04]  /*0760*/  LDS R19, [R0+0x10] ;  /* 0x0000100000137984 */ /* 0x000f280000000800 */
[----:B0-----:R-:W-:Y:S04]  /*0770*/  LDS R5, [R0+0x14] ;  /* 0x0000140000057984 */ /* 0x001fe80000000800 */
[----:B------:R-:W0:Y:S04]  /*0780*/  LDS R4, [R0+0x18] ;  /* 0x0000180000047984 */ /* 0x000e280000000800 */
[----:B------:R-:W5:Y:S01]  /*0790*/  LDS R25, [R0+0x1c] ;  /* 0x00001c0000197984 */ /* 0x000f620000000800 */
[----:B--2---:R-:W-:-:S04]  /*07a0*/  IADD3 R10, PT, PT, R21, R22, R23 ;  /* 0x00000016150a7210 */ /* 0x004fc80007ffe017 */
[----:B----4-:R-:W-:-:S04]  /*07b0*/  IADD3 R10, PT, PT, R19, R10, R20 ;  /* 0x0000000a130a7210 */ /* 0x010fc80007ffe014 */
[----:B0-----:R-:W-:-:S05]  /*07c0*/  IADD3 R10, PT, PT, R4, R10, R5 ;  /* 0x0000000a040a7210 */ /* 0x001fca0007ffe005 */
[----:B-----5:R-:W-:Y:S01]  /*07d0*/  IMAD.IADD R25, R25, 0x1, R10 ;  /* 0x0000000119197824 */ /* 0x020fe200078e020a */
        /* <DEDUP_REMOVED lines=9> */
[----:B------:R0:W2:Y:S02]  /*0870*/  SHFL.UP P0, R17, R29, 0x10, RZ ;  /* 0x060000001d117989 */ /* 0x0000a400000000ff */
.L_x_82:
[----:B--2---:R-:W-:Y:S01]  /*0880*/  @P0 IMAD.IADD R17, R29, 0x1, R17 ;  /* 0x000000011d110824 */ /* 0x004fe200078e0211 */
[----:B------:R-:W-:Y:S05]  /*0890*/  WARPSYNC.ALL ;  /* 0x0000000000007948 */ /* 0x000fea0003800000 */
[----:B------:R-:W-:Y:S02]  /*08a0*/  IMAD.IADD R25, R17, 0x1, -R25 ;  /* 0x0000000111197824 */ /* 0x000fe400078e0a19 */
[----:B------:R-:W2:Y:S03]  /*08b0*/  SHFL.IDX PT, R17, R17, 0x1f, 0x1f ;  /* 0x03e01f0011117f89 */ /* 0x000ea600000e0000 */
[----:B------:R-:W-:Y:S01]  /*08c0*/  IADD3 R23, PT, PT, R23, R25, RZ ;  /* 0x0000001917177210 */ /* 0x000fe20007ffe0ff */
[----:B------:R4:W-:Y:S04]  /*08d0*/  STS [R0], R25 ;  /* 0x0000001900007388 */ /* 0x0009e80000000800 */
        /* <DEDUP_REMOVED lines=12> */
[----:B------:R4:W-:Y:S04]  /*09a0*/  STS [R0+0x1c], R11 ;  /* 0x00001c0b00007388 */ /* 0x0009e80000000800 */
[----:B--2---:R4:W-:Y:S02]  /*09b0*/  @!P2 STS [R18+0x490], R17 ;  /* 0x000490111200a388 */ /* 0x0049e40000000800 */
.L_x_64:
[----:B------:R-:W-:Y:S05]  /*09c0*/  WARPSYNC.ALL ;  /* 0x0000000000007948 */ /* 0x000fea0003800000 */
[----:B------:R-:W-:Y:S01]  /*09d0*/  BAR.SYNC.DEFER_BLOCKING 0x0 ;  /* 0x0000000000007b1d */ /* 0x000fe20000010000 */
[----:B------:R-:W-:Y:S01]  /*09e0*/  VIADD R14, R14, 0x200 ;  /* 0x000002000e0e7836 */ /* 0x000fe20000000000 */
[----:B------:R-:W-:Y:S01]  /*09f0*/  IADD3 R15, PT, PT, R15, 0x200, RZ ;  /* 0x000002000f0f7810 */ /* 0x000fe20007ffe0ff */
[----:B------:R-:W-:-:S03]  /*0a00*/  UIADD3 UR5, UPT, UPT, UR5, 0x200, URZ ;  /* 0x0000020005057890 */ /* 0x000fc6000fffe0ff */
[----:B0---4-:R-:W0:Y:S04]  /*0a10*/  LDS R5, [R8] ;  /* 0x0000000008057984 */ /* 0x011e280000000800 */
[----:B------:R-:W2:Y:S01]  /*0a20*/  LDS R19, [R18+0x490] ;  /* 0x0004900012137984 */ /* 0x000ea20000000800 */
[C---:B0-----:R-:W-:Y:S01]  /*0a30*/  @!P1 IMAD.IADD R5, R24.reuse, 0x1, R5 ;  /* 0x0000000118059824 */ /* 0x041fe200078e0205 */
[----:B------:R-:W-:Y:S01]  /*0a40*/  BAR.SYNC.DEFER_BLOCKING 0x0 ;  /* 0x0000000000007b1d */ /* 0x000fe20000010000 */
[----:B--2---:R-:W-:-:S05]  /*0a50*/  IADD3 R19, PT, PT, R24, R19, RZ ;  /* 0x0000001318137210 */ /* 0x004fca0007ffe0ff */
[----:B------:R2:W-:Y:S01]  /*0a60*/  @!P1 STG.E desc[UR12][R6.64], R5 ;  /* 0x0000000506009986 */ /* 0x0005e2000c10190c */
[----:B------:R-:W-:Y:S05]  /*0a70*/  BRA.U UP0, `(.L_x_66) ;  /* 0xfffffff500d87547 */ /* 0x000fea000b83ffff */
[----:B------:R-:W-:-:S12]  /*0a80*/  UIADD3 UR4, UPT, UPT, UR5, -0x100, URZ ;  /* 0xffffff0005047890 */ /* 0x000fd8000fffe0ff */
.L_x_59:
[----:B------:R-:W-:-:S09]  /*0a90*/  ULOP3.LUT UP0, URZ, UR10, 0x100, URZ, 0xc0, !UPT ;  /* 0x000001000aff7892 */ /* 0x000fd2000f80c0ff */
[----:B------:R-:W-:Y:S05]  /*0aa0*/  BRA.U UP0, `(.L_x_58) ;  /* 0x0000000500087547 */ /* 0x000fea000b800000 */
[----:B------:R-:W0:Y:S01]  /*0ab0*/  LDC.64 R2, c[0x0][0x380] ;  /* 0x0000e000ff027b82 */ /* 0x000e220000000a00 */
[----:B--2---:R-:W-:Y:S01]  /*0ac0*/  VIADD R5, R9, UR4 ;  /* 0x0000000409057c36 */ /* 0x004fe20008000000 */
[----:B------:R-:W-:Y:S01]  /*0ad0*/  BSSY.RECONVERGENT B0, `(.L_x_67) ;  /* 0x0000007000007945 */ /* 0x000fe20003800200 */
[----:B-1----:R-:W-:-:S03]  /*0ae0*/  HFMA2 R7, -RZ, RZ, 0, 0 ;  /* 0x00000000ff077431 */ /* 0x002fc600000001ff */
[----:B------:R-:W-:Y:S01]  /*0af0*/  ISETP.GE.U32.AND P1, PT, R5, UR6, PT ;  /* 0x0000000605007c0c */ /* 0x000fe2000bf26070 */
[----:B------:R-:W-:-:S04]  /*0b00*/  IMAD R5, R16, UR6, R5 ;  /* 0x0000000610057c24 */ /* 0x000fc8000f8e0205 */
[----:B0-----:R-:W-:-:S08]  /*0b10*/  IMAD.WIDE.U32 R2, R5, 0x4, R2 ;  /* 0x0000000405027825 */ /* 0x001fd000078e0002 */
[----:B------:R-:W-:Y:S05]  /*0b20*/  @P1 BRA `(.L_x_68) ;  /* 0x0000000000041947 */ /* 0x000fea0003800000 */
[----:B------:R0:W5:Y:S02]  /*0b30*/  LDG.E R7, desc[UR12][R2.64] ;  /* 0x0000000c02077981 */ /* 0x000164000c1e1900 */
.L_x_68:
[----:B------:R-:W-:Y:S05]  /*0b40*/  BSYNC.RECONVERGENT B0 ;  /* 0x0000000000007941 */ /* 0x000fea0003800200 */
.L_x_67:
[----:B------:R-:W-:Y:S01]  /*0b50*/  ISETP.GT.U32.AND P0, PT, R9, 0x1f, PT ;  /* 0x0000001f0900780c */ /* 0x000fe20003f04070 */
[----:B-----5:R1:W-:Y:S01]  /*0b60*/  STS [R8], R7 ;  /* 0x0000000708007388 */ /* 0x0203e20000000800 */
[----:B------:R-:W-:Y:S11]  /*0b70*/  BAR.SYNC.DEFER_BLOCKING 0x0 ;  /* 0x0000000000007b1d */ /* 0x000ff60000010000 */
[----:B-1----:R-:W-:Y:S05]  /*0b80*/  @P0 BRA `(.L_x_69) ;  /* 0x0000000000b00947 */ /* 0x002fea0003800000 */
[----:B------:R-:W-:Y:S01]  /*0b90*/  LDS R16, [R0] ;  /* 0x0000000000107984 */ /* 0x000fe20000000800 */
[----:B------:R-:W-:-:S03]  /*0ba0*/  UMOV UR5, 0xffffffff ;  /* 0xffffffff00057882 */ /* 0x000fc60000000000 */
[----:B------:R-:W-:Y:S04]  /*0bb0*/  LDS R15, [R0+0x4] ;  /* 0x00000400000f7984 */ /* 0x000fe80000000800 */
[----:B------:R-:W1:Y:S04]  /*0bc0*/  LDS R14, [R0+0x8] ;  /* 0x00000800000e7984 */ /* 0x000e680000000800 */
[----:B------:R-:W-:Y:S04]  /*0bd0*/  LDS R4, [R0+0xc] ;  /* 0x00000c0000047984 */ /* 0x000fe80000000800 */
[----:B------:R-:W2:Y:S04]  /*0be0*/  LDS R5, [R0+0x10] ;  /* 0x0000100000057984 */ /* 0x000ea80000000800 */
[----:B------:R-:W-:Y:S04]  /*0bf0*/  LDS R7, [R0+0x14] ;  /* 0x0000140000077984 */ /* 0x000fe80000000800 */
[----:B------:R-:W4:Y:S04]  /*0c00*/  LDS R6, [R0+0x18] ;  /* 0x0000180000067984 */ /* 0x000f280000000800 */
[----:B------:R-:W5:Y:S01]  /*0c10*/  LDS R10, [R0+0x1c] ;  /* 0x00001c00000a7984 */ /* 0x000f620000000800 */
[----:B-1----:R-:W-:-:S04]  /*0c20*/  IADD3 R11, PT, PT, R14, R15, R16 ;  /* 0x0000000f0e0b7210 */ /* 0x002fc80007ffe010 */
[----:B--2---:R-:W-:-:S04]  /*0c30*/  IADD3 R11, PT, PT, R5, R11, R4 ;  /* 0x0000000b050b7210 */ /* 0x004fc80007ffe004 */
[----:B----4-:R-:W-:-:S05]  /*0c40*/  IADD3 R11, PT, PT, R6, R11, R7 ;  /* 0x0000000b060b7210 */ /* 0x010fca0007ffe007 */
[----:B-----5:R-:W-:Y:S01]  /*0c50*/  IMAD.IADD R20, R10, 0x1, R11 ;  /* 0x000000010a147824 */ /* 0x020fe200078e020b */
[----:B------:R-:W-:Y:S06]  /*0c60*/  BRA.DIV UR5, `(.L_x_70) ;  /* 0x0000000605d87947 */ /* 0x000fec000b800000 */
[----:B------:R-:W1:Y:S02]  /*0c70*/  SHFL.UP P0, R21, R20, 0x1, RZ ;  /* 0x0420000014157989 */ /* 0x000e6400000000ff */
[----:B-1----:R-:W-:-:S05]  /*0c80*/  @P0 IADD3 R21, PT, PT, R20, R21, RZ ;  /* 0x0000001514150210 */ /* 0x002fca0007ffe0ff */
[----:B------:R-:W1:Y:S02]  /*0c90*/  SHFL.UP P0, R22, R21, 0x2, RZ ;  /* 0x0440000015167989 */ /* 0x000e6400000000ff */
[----:B-1----:R-:W-:-:S05]  /*0ca0*/  @P0 IMAD.IADD R22, R21, 0x1, R22 ;  /* 0x0000000115160824 */ /* 0x002fca00078e0216 */
[----:B------:R-:W1:Y:S02]  /*0cb0*/  SHFL.UP P0, R23, R22, 0x4, RZ ;  /* 0x0480000016177989 */ /* 0x000e6400000000ff */
[----:B-1----:R-:W-:-:S05]  /*0cc0*/  @P0 IADD3 R23, PT, PT, R22, R23, RZ ;  /* 0x0000001716170210 */ /* 0x002fca0007ffe0ff */
[----:B------:R-:W1:Y:S02]  /*0cd0*/  SHFL.UP P0, R24, R23, 0x8, RZ ;  /* 0x0500000017187989 */ /* 0x000e6400000000ff */
[----:B-1----:R-:W-:-:S05]  /*0ce0*/  @P0 IMAD.IADD R24, R23, 0x1, R24 ;  /* 0x0000000117180824 */ /* 0x002fca00078e0218 */
[----:B------:R1:W2:Y:S02]  /*0cf0*/  SHFL.UP P0, R17, R24, 0x10, RZ ;  /* 0x0600000018117989 */ /* 0x0002a400000000ff */
.L_x_88:
[----:B--2---:R-:W-:Y:S01]  /*0d00*/  @P0 IADD3 R17, PT, PT, R24, R17, RZ ;  /* 0x0000001118110210 */ /* 0x004fe20007ffe0ff */
[----:B------:R-:W-:Y:S05]  /*0d10*/  WARPSYNC.ALL ;  /* 0x0000000000007948 */ /* 0x000fea0003800000 */
[----:B------:R-:W-:Y:S01]  /*0d20*/  IMAD.IADD R11, R17, 0x1, -R20 ;  /* 0x00000001110b7824 */ /* 0x000fe200078e0a14 */
[----:B------:R-:W-:Y:S01]  /*0d30*/  ISETP.NE.AND P0, PT, R9, RZ, PT ;  /* 0x000000ff0900720c */ /* 0x000fe20003f05270 */
[----:B------:R-:W2:Y:S03]  /*0d40*/  SHFL.IDX PT, R17, R17, 0x1f, 0x1f ;  /* 0x03e01f0011117f89 */ /* 0x000ea600000e0000 */
[----:B------:R-:W-:Y:S01]  /*0d50*/  IADD3 R16, PT, PT, R16, R11, RZ ;  /* 0x0000000b10107210 */ /* 0x000fe20007ffe0ff */
[----:B------:R4:W-:Y:S04]  /*0d60*/  STS [R0], R11 ;  /* 0x0000000b00007388 */ /* 0x0009e80000000800 */
[----:B------:R-:W-:Y:S01]  /*0d70*/  IMAD.IADD R15, R15, 0x1, R16 ;  /* 0x000000010f0f7824 */ /* 0x000fe200078e0210 */
[----:B------:R4:W-:Y:S04]  /*0d80*/  STS [R0+0x4], R16 ;  /* 0x0000041000007388 */ /* 0x0009e80000000800 */
[----:B---3--:R-:W-:Y:S01]  /*0d90*/  IADD3 R13, PT, PT, R14, R15, RZ ;  /* 0x0000000f0e0d7210 */ /* 0x008fe20007ffe0ff */
        /* <DEDUP_REMOVED lines=11> */
.L_x_69:
[----:B------:R-:W-:Y:S05]  /*0e50*/  WARPSYNC.ALL ;  /* 0x0000000000007948 */ /* 0x000fea0003800000 */
[----:B------:R-:W-:Y:S06]  /*0e60*/  BAR.SYNC.DEFER_BLOCKING 0x0 ;  /* 0x0000000000007b1d */ /* 0x000fec0000010000 */
[----:B---3--:R-:W2:Y:S04]  /*0e70*/  LDS R8, [R8] ;  /* 0x0000000008087984 */ /* 0x008ea80000000800 */
[----:B----4-:R-:W3:Y:S01]  /*0e80*/  LDS R18, [R18+0x490] ;  /* 0x0004900012127984 */ /* 0x010ee20000000800 */
[C---:B--2---:R-:W-:Y:S01]  /*0e90*/  @!P1 IMAD.IADD R5, R19.reuse, 0x1, R8 ;  /* 0x0000000113059824 */ /* 0x044fe200078e0208 */
[----:B------:R-:W-:Y:S01]  /*0ea0*/  BAR.SYNC.DEFER_BLOCKING 0x0 ;  /* 0x0000000000007b1d */ /* 0x000fe20000010000 */
[----:B---3--:R-:W-:-:S05]  /*0eb0*/  IADD3 R19, PT, PT, R19, R18, RZ ;  /* 0x0000001213137210 */ /* 0x008fca0007ffe0ff */
[----:B------:R4:W-:Y:S02]  /*0ec0*/  @!P1 STG.E desc[UR12][R2.64], R5 ;  /* 0x0000000502009986 */ /* 0x0009e4000c10190c */
.L_x_58:
[----:B------:R-:W5:Y:S02]  /*0ed0*/  S2R R0, SR_TID.X ;  /* 0x0000000000007919 */ /* 0x000f640000002100 */
[----:B-----5:R-:W-:-:S13]  /*0ee0*/  ISETP.NE.AND P0, PT, R0, RZ, PT ;  /* 0x000000ff0000720c */ /* 0x020fda0003f05270 */
[----:B------:R-:W-:Y:S05]  /*0ef0*/  @P0 EXIT ;  /* 0x000000000000094d */ /* 0x000fea0003800000 */
[----:B--2-4-:R-:W2:Y:S01]  /*0f00*/  S2R R5, SR_CTAID.X ;  /* 0x0000000000057919 */ /* 0x014ea20000002500 */
[----:B0-----:R-:W2:Y:S02]  /*0f10*/  LDC.64 R2, c[0x0][0x388] ;  /* 0x0000e200ff027b82 */ /* 0x001ea40000000a00 */
[----:B--2---:R-:W-:-:S05]  /*0f20*/  IMAD.WIDE.U32 R2, R5, 0x4, R2 ;  /* 0x0000000405027825 */ /* 0x004fca00078e0002 */
[----:B------:R-:W-:Y:S01]  /*0f30*/  STG.E desc[UR12][R2.64], R19 ;  /* 0x0000001302007986 */ /* 0x000fe2000c10190c */
[----:B------:R-:W-:Y:S05]  /*0f40*/  EXIT ;  /* 0x000000000000794d */ /* 0x000fea0003800000 */
.L_x_61:
[----:B------:R-:W-:Y:S02]  /*0f50*/  HFMA2 R12, -RZ, RZ, 0, 5.9604644775390625e-08 ;  /* 0x00000001ff0c7431 */ /* 0x000fe400000001ff */
[----:B------:R-:W-:Y:S01]  /*0f60*/  IMAD.MOV.U32 R13, RZ, RZ, R24 ;  /* 0x000000ffff0d7224 */ /* 0x000fe200078e0018 */
[----:B------:R-:W-:Y:S01]  /*0f70*/  MOV R10, 0xffffffff ;  /* 0xffffffff000a7802 */ /* 0x000fe20000000f00 */
[----:B------:R-:W-:-:S07]  /*0f80*/  IMAD.MOV.U32 R11, RZ, RZ, RZ ;  /* 0x000000ffff0b7224 */ /* 0x000fce00078e00ff */
[----:B------:R-:W-:Y:S05]  /*0f90*/  WARPSYNC.COLLECTIVE R10, `(.L_x_71) ;  /* 0x000000000a087348 */ /* 0x000fea0003c00000 */
[----:B------:R0:W1:Y:S02]  /*0fa0*/  SHFL.UP P0, R17, R13, R12, R11 ;  /* 0x0400000c0d117389 */ /* 0x000064000000000b */
[----:B01----:R-:W-:Y:S05]  /*0fb0*/  ENDCOLLECTIVE ;  /* 0x000000000000791b */ /* 0x003fea0003800000 */
.L_x_71:
[----:B------:R-:W-:Y:S02]  /*0fc0*/  HFMA2 R12, -RZ, RZ, 0, 1.1920928955078125e-07 ;  /* 0x00000002ff0c7431 */ /* 0x000fe400000001ff */
[----:B------:R-:W-:-:S05]  /*0fd0*/  IMAD.MOV.U32 R25, RZ, RZ, R17 ;  /* 0x000000ffff197224 */ /* 0x000fca00078e0011 */
[----:B------:R-:W-:-:S05]  /*0fe0*/  @P0 IADD3 R25, PT, PT, R24, R25, RZ ;  /* 0x0000001918190210 */ /* 0x000fca0007ffe0ff */
[----:B------:R-:W-:-:S07]  /*0ff0*/  IMAD.MOV.U32 R13, RZ, RZ, R25 ;  /* 0x000000ffff0d7224 */ /* 0x000fce00078e0019 */
[----:B------:R-:W-:Y:S05]  /*1000*/  WARPSYNC.COLLECTIVE R10, `(.L_x_72) ;  /* 0x000000000a087348 */ /* 0x000fea0003c00000 */
[----:B------:R0:W1:Y:S02]  /*1010*/  SHFL.UP P0, R17, R13, R12, R11 ;  /* 0x0400000c0d117389 */ /* 0x000064000000000b */
[----:B01----:R-:W-:Y:S05]  /*1020*/  ENDCOLLECTIVE ;  /* 0x000000000000791b */ /* 0x003fea0003800000 */
.L_x_72:
[----:B------:R-:W-:Y:S01]  /*1030*/  MOV R12, 0x4 ;  /* 0x00000004000c7802 */ /* 0x000fe20000000f00 */
[----:B------:R-:W-:-:S05]  /*1040*/  IMAD.MOV.U32 R26, RZ, RZ, R17 ;  /* 0x000000ffff1a7224 */ /* 0x000fca00078e0011 */
[----:B------:R-:W-:-:S05]  /*1050*/  @P0 IADD3 R26, PT, PT, R25, R26, RZ ;  /* 0x0000001a191a0210 */ /* 0x000fca0007ffe0ff */
[----:B------:R-:W-:-:S07]  /*1060*/  IMAD.MOV.U32 R13, RZ, RZ, R26 ;  /* 0x000000ffff0d7224 */ /* 0x000fce00078e001a */
[----:B------:R-:W-:Y:S05]  /*1070*/  WARPSYNC.COLLECTIVE R10, `(.L_x_73) ;  /* 0x000000000a087348 */ /* 0x000fea0003c00000 */
[----:B------:R0:W1:Y:S02]  /*1080*/  SHFL.UP P0, R17, R13, R12, R11 ;  /* 0x0400000c0d117389 */ /* 0x000064000000000b */
[----:B01----:R-:W-:Y:S05]  /*1090*/  ENDCOLLECTIVE ;  /* 0x000000000000791b */ /* 0x003fea0003800000 */
.L_x_73:
[----:B------:R-:W-:Y:S02]  /*10a0*/  HFMA2 R12, -RZ, RZ, 0, 4.76837158203125e-07 ;  /* 0x00000008ff0c7431 */ /* 0x000fe400000001ff */
[----:B------:R-:W-:-:S05]  /*10b0*/  IMAD.MOV.U32 R27, RZ, RZ, R17 ;  /* 0x000000ffff1b7224 */ /* 0x000fca00078e0011 */
[----:B------:R-:W-:-:S05]  /*10c0*/  @P0 IADD3 R27, PT, PT, R26, R27, RZ ;  /* 0x0000001b1a1b0210 */ /* 0x000fca0007ffe0ff */
[----:B------:R-:W-:-:S07]  /*10d0*/  IMAD.MOV.U32 R13, RZ, RZ, R27 ;  /* 0x000000ffff0d7224 */ /* 0x000fce00078e001b */
[----:B------:R-:W-:Y:S05]  /*10e0*/  WARPSYNC.COLLECTIVE R10, `(.L_x_74) ;  /* 0x000000000a087348 */ /* 0x000fea0003c00000 */
[----:B------:R0:W1:Y:S02]  /*10f0*/  SHFL.UP P0, R17, R13, R12, R11 ;  /* 0x0400000c0d117389 */ /* 0x000064000000000b */
[----:B01----:R-:W-:Y:S05]  /*1100*/  ENDCOLLECTIVE ;  /* 0x000000000000791b */ /* 0x003fea0003800000 */
.L_x_74:
[----:B------:R-:W-:Y:S01]  /*1110*/  MOV R12, 0x10 ;  /* 0x00000010000c7802 */ /* 0x000fe20000000f00 */
[----:B------:R-:W-:-:S05]  /*1120*/  IMAD.MOV.U32 R28, RZ, RZ, R17 ;  /* 0x000000ffff1c7224 */ /* 0x000fca00078e0011 */
[----:B------:R-:W-:-:S05]  /*1130*/  @P0 IADD3 R28, PT, PT, R27, R28, RZ ;  /* 0x0000001c1b1c0210 */ /* 0x000fca0007ffe0ff */
[----:B------:R-:W-:-:S07]  /*1140*/  IMAD.MOV.U32 R13, RZ, RZ, R28 ;  /* 0x000000ffff0d7224 */ /* 0x000fce00078e001c */
[----:B------:R-:W-:Y:S05]  /*1150*/  WARPSYNC.COLLECTIVE R10, `(.L_x_75) ;  /* 0x000000000a087348 */ /* 0x000fea0003c00000 */
[----:B------:R0:W1:Y:S02]  /*1160*/  SHFL.UP P0, R17, R13, R12, R11 ;  /* 0x0400000c0d117389 */ /* 0x000064000000000b */
[----:B01----:R-:W-:Y:S05]  /*1170*/  ENDCOLLECTIVE ;  /* 0x000000000000791b */ /* 0x003fea0003800000 */
.L_x_75:
[----:B------:R-:W-:Y:S05]  /*1180*/  BRA `(.L_x_76) ;  /* 0xfffffff000a07947 */ /* 0x000fea000383ffff */
.L_x_65:
[----:B------:R-:W-:Y:S02]  /*1190*/  HFMA2 R12, -RZ, RZ, 0, 5.9604644775390625e-08 ;  /* 0x00000001ff0c7431 */ /* 0x000fe400000001ff */
[----:B---3--:R-:W-:Y:S01]  /*11a0*/  IMAD.MOV.U32 R13, RZ, RZ, R25 ;  /* 0x000000ffff0d7224 */ /* 0x008fe200078e0019 */
[----:B------:R-:W-:Y:S01]  /*11b0*/  MOV R10, 0xffffffff ;  /* 0xffffffff000a7802 */ /* 0x000fe20000000f00 */
[----:B------:R-:W-:-:S07]  /*11c0*/  IMAD.MOV.U32 R11, RZ, RZ, RZ ;  /* 0x000000ffff0b7224 */ /* 0x000fce00078e00ff */
[----:B-1----:R-:W-:Y:S05]  /*11d0*/  WARPSYNC.COLLECTIVE R10, `(.L_x_77) ;  /* 0x000000000a087348 */ /* 0x002fea0003c00000 */
[----:B------:R0:W2:Y:S02]  /*11e0*/  SHFL.UP P0, R17, R13, R12, R11 ;  /* 0x0400000c0d117389 */ /* 0x0000a4000000000b */
[----:B012---:R-:W-:Y:S05]  /*11f0*/  ENDCOLLECTIVE ;  /* 0x000000000000791b */ /* 0x007fea0003800000 */
.L_x_77:
[----:B------:R-:W-:Y:S02]  /*1200*/  HFMA2 R12, -RZ, RZ, 0, 1.1920928955078125e-07 ;  /* 0x00000002ff0c7431 */ /* 0x000fe400000001ff */
[----:B------:R-:W-:-:S05]  /*1210*/  IMAD.MOV.U32 R26, RZ, RZ, R17 ;  /* 0x000000ffff1a7224 */ /* 0x000fca00078e0011 */
[----:B------:R-:W-:-:S05]  /*1220*/  @P0 IADD3 R26, PT, PT, R25, R26, RZ ;  /* 0x0000001a191a0210 */ /* 0x000fca0007ffe0ff */
[----:B------:R-:W-:-:S07]  /*1230*/  IMAD.MOV.U32 R13, RZ, RZ, R26 ;  /* 0x000000ffff0d7224 */ /* 0x000fce00078e001a */
[----:B------:R-:W-:Y:S05]  /*1240*/  WARPSYNC.COLLECTIVE R10, `(.L_x_78) ;  /* 0x000000000a087348 */ /* 0x000fea0003c00000 */
[----:B------:R0:W1:Y:S02]  /*1250*/  SHFL.UP P0, R17, R13, R12, R11 ;  /* 0x0400000c0d117389 */ /* 0x000064000000000b */
[----:B01----:R-:W-:Y:S05]  /*1260*/  ENDCOLLECTIVE ;  /* 0x000000000000791b */ /* 0x003fea0003800000 */
.L_x_78:
[----:B------:R-:W-:Y:S01]  /*1270*/  MOV R12, 0x4 ;  /* 0x00000004000c7802 */ /* 0x000fe20000000f00 */
[----:B------:R-:W-:-:S05]  /*1280*/  IMAD.MOV.U32 R27, RZ, RZ, R17 ;  /* 0x000000ffff1b7224 */ /* 0x000fca00078e0011 */
[----:B------:R-:W-:-:S05]  /*1290*/  @P0 IADD3 R27, PT, PT, R26, R27, RZ ;  /* 0x0000001b1a1b0210 */ /* 0x000fca0007ffe0ff */
[----:B------:R-:W-:-:S07]  /*12a0*/  IMAD.MOV.U32 R13, RZ, RZ, R27 ;  /* 0x000000ffff0d7224 */ /* 0x000fce00078e001b */
[----:B------:R-:W-:Y:S05]  /*12b0*/  WARPSYNC.COLLECTIVE R10, `(.L_x_79) ;  /* 0x000000000a087348 */ /* 0x000fea0003c00000 */
[----:B------:R0:W1:Y:S02]  /*12c0*/  SHFL.UP P0, R17, R13, R12, R11 ;  /* 0x0400000c0d117389 */ /* 0x000064000000000b */
[----:B01----:R-:W-:Y:S05]  /*12d0*/  ENDCOLLECTIVE ;  /* 0x000000000000791b */ /* 0x003fea0003800000 */
.L_x_79:
[----:B------:R-:W-:Y:S02]  /*12e0*/  HFMA2 R12, -RZ, RZ, 0, 4.76837158203125e-07 ;  /* 0x00000008ff0c7431 */ /* 0x000fe400000001ff */
[----:B------:R-:W-:-:S05]  /*12f0*/  IMAD.MOV.U32 R28, RZ, RZ, R17 ;  /* 0x000000ffff1c7224 */ /* 0x000fca00078e0011 */
[----:B------:R-:W-:-:S05]  /*1300*/  @P0 IADD3 R28, PT, PT, R27, R28, RZ ;  /* 0x0000001c1b1c0210 */ /* 0x000fca0007ffe0ff */
[----:B------:R-:W-:-:S07]  /*1310*/  IMAD.MOV.U32 R13, RZ, RZ, R28 ;  /* 0x000000ffff0d7224 */ /* 0x000fce00078e001c */
[----:B------:R-:W-:Y:S05]  /*1320*/  WARPSYNC.COLLECTIVE R10, `(.L_x_80) ;  /* 0x000000000a087348 */ /* 0x000fea0003c00000 */
[----:B------:R0:W1:Y:S02]  /*1330*/  SHFL.UP P0, R17, R13, R12, R11 ;  /* 0x0400000c0d117389 */ /* 0x000064000000000b */
[----:B01----:R-:W-:Y:S05]  /*1340*/  ENDCOLLECTIVE ;  /* 0x000000000000791b */ /* 0x003fea0003800000 */
.L_x_80:
[----:B------:R-:W-:Y:S01]  /*1350*/  MOV R12, 0x10 ;  /* 0x00000010000c7802 */ /* 0x000fe20000000f00 */
[----:B------:R-:W-:-:S05]  /*1360*/  IMAD.MOV.U32 R29, RZ, RZ, R17 ;  /* 0x000000ffff1d7224 */ /* 0x000fca00078e0011 */
[----:B------:R-:W-:-:S05]  /*1370*/  @P0 IADD3 R29, PT, PT, R28, R29, RZ ;  /* 0x0000001d1c1d0210 */ /* 0x000fca0007ffe0ff */
[----:B------:R-:W-:-:S07]  /*1380*/  IMAD.MOV.U32 R13, RZ, RZ, R29 ;  /* 0x000000ffff0d7224 */ /* 0x000fce00078e001d */
[----:B------:R-:W-:Y:S05]  /*1390*/  WARPSYNC.COLLECTIVE R10, `(.L_x_81) ;  /* 0x000000000a087348 */ /* 0x000fea0003c00000 */
[----:B------:R0:W1:Y:S02]  /*13a0*/  SHFL.UP P0, R17, R13, R12, R11 ;  /* 0x0400000c0d117389 */ /* 0x000064000000000b */
[----:B01----:R-:W-:Y:S05]  /*13b0*/  ENDCOLLECTIVE ;  /* 0x000000000000791b */ /* 0x003fea0003800000 */
.L_x_81:
[----:B------:R-:W-:Y:S05]  /*13c0*/  BRA `(.L_x_82) ;  /* 0xfffffff4002c7947 */ /* 0x000fea000383ffff */
.L_x_70:
[----:B------:R-:W-:Y:S02]  /*13d0*/  HFMA2 R12, -RZ, RZ, 0, 5.9604644775390625e-08 ;  /* 0x00000001ff0c7431 */ /* 0x000fe400000001ff */
[----:B---3--:R-:W-:Y:S01]  /*13e0*/  IMAD.MOV.U32 R13, RZ, RZ, R20 ;  /* 0x000000ffff0d7224 */ /* 0x008fe200078e0014 */
[----:B------:R-:W-:Y:S01]  /*13f0*/  MOV R10, 0xffffffff ;  /* 0xffffffff000a7802 */ /* 0x000fe20000000f00 */
[----:B------:R-:W-:-:S07]  /*1400*/  IMAD.MOV.U32 R11, RZ, RZ, RZ ;  /* 0x000000ffff0b7224 */ /* 0x000fce00078e00ff */
[----:B0-----:R-:W-:Y:S05]  /*1410*/  WARPSYNC.COLLECTIVE R10, `(.L_x_83) ;  /* 0x000000000a087348 */ /* 0x001fea0003c00000 */
[----:B------:R1:W2:Y:S02]  /*1420*/  SHFL.UP P0, R17, R13, R12, R11 ;  /* 0x0400000c0d117389 */ /* 0x0002a4000000000b */
[----:B012---:R-:W-:Y:S05]  /*1430*/  ENDCOLLECTIVE ;  /* 0x000000000000791b */ /* 0x007fea0003800000 */
.L_x_83:
[----:B------:R-:W-:Y:S02]  /*1440*/  HFMA2 R12, -RZ, RZ, 0, 1.1920928955078125e-07 ;  /* 0x00000002ff0c7431 */ /* 0x000fe400000001ff */
[----:B------:R-:W-:-:S05]  /*1450*/  IMAD.MOV.U32 R21, RZ, RZ, R17 ;  /* 0x000000ffff157224 */ /* 0x000fca00078e0011 */
[----:B------:R-:W-:-:S05]  /*1460*/  @P0 IADD3 R21, PT, PT, R20, R21, RZ ;  /* 0x0000001514150210 */ /* 0x000fca0007ffe0ff */
[----:B------:R-:W-:-:S07]  /*1470*/  IMAD.MOV.U32 R13, RZ, RZ, R21 ;  /* 0x000000ffff0d7224 */ /* 0x000fce00078e0015 */
[----:B------:R-:W-:Y:S05]  /*1480*/  WARPSYNC.COLLECTIVE R10, `(.L_x_84) ;  /* 0x000000000a087348 */ /* 0x000fea0003c00000 */
[----:B------:R0:W1:Y:S02]  /*1490*/  SHFL.UP P0, R17, R13, R12, R11 ;  /* 0x0400000c0d117389 */ /* 0x000064000000000b */
[----:B01----:R-:W-:Y:S05]  /*14a0*/  ENDCOLLECTIVE ;  /* 0x000000000000791b */ /* 0x003fea0003800000 */
.L_x_84:
[----:B------:R-:W-:Y:S01]  /*14b0*/  MOV R12, 0x4 ;  /* 0x00000004000c7802 */ /* 0x000fe20000000f00 */
[----:B------:R-:W-:-:S05]  /*14c0*/  IMAD.MOV.U32 R22, RZ, RZ, R17 ;  /* 0x000000ffff167224 */ /* 0x000fca00078e0011 */
[----:B------:R-:W-:-:S05]  /*14d0*/  @P0 IADD3 R22, PT, PT, R21, R22, RZ ;  /* 0x0000001615160210 */ /* 0x000fca0007ffe0ff */
[----:B------:R-:W-:-:S07]  /*14e0*/  IMAD.MOV.U32 R13, RZ, RZ, R22 ;  /* 0x000000ffff0d7224 */ /* 0x000fce00078e0016 */
[----:B------:R-:W-:Y:S05]  /*14f0*/  WARPSYNC.COLLECTIVE R10, `(.L_x_85) ;  /* 0x000000000a087348 */ /* 0x000fea0003c00000 */
[----:B------:R0:W1:Y:S02]  /*1500*/  SHFL.UP P0, R17, R13, R12, R11 ;  /* 0x0400000c0d117389 */ /* 0x000064000000000b */
[----:B01----:R-:W-:Y:S05]  /*1510*/  ENDCOLLECTIVE ;  /* 0x000000000000791b */ /* 0x003fea0003800000 */
.L_x_85:
[----:B------:R-:W-:Y:S02]  /*1520*/  HFMA2 R12, -RZ, RZ, 0, 4.76837158203125e-07 ;  /* 0x00000008ff0c7431 */ /* 0x000fe400000001ff */
[----:B------:R-:W-:-:S05]  /*1530*/  IMAD.MOV.U32 R23, RZ, RZ, R17 ;  /* 0x000000ffff177224 */ /* 0x000fca00078e0011 */
[----:B------:R-:W-:-:S05]  /*1540*/  @P0 IADD3 R23, PT, PT, R22, R23, RZ ;  /* 0x0000001716170210 */ /* 0x000fca0007ffe0ff */
[----:B------:R-:W-:-:S07]  /*1550*/  IMAD.MOV.U32 R13, RZ, RZ, R23 ;  /* 0x000000ffff0d7224 */ /* 0x000fce00078e0017 */
[----:B------:R-:W-:Y:S05]  /*1560*/  WARPSYNC.COLLECTIVE R10, `(.L_x_86) ;  /* 0x000000000a087348 */ /* 0x000fea0003c00000 */
[----:B------:R0:W1:Y:S02]  /*1570*/  SHFL.UP P0, R17, R13, R12, R11 ;  /* 0x0400000c0d117389 */ /* 0x000064000000000b */
[----:B01----:R-:W-:Y:S05]  /*1580*/  ENDCOLLECTIVE ;  /* 0x000000000000791b */ /* 0x003fea0003800000 */
.L_x_86:
[----:B------:R-:W-:Y:S01]  /*1590*/  MOV R12, 0x10 ;  /* 0x00000010000c7802 */ /* 0x000fe20000000f00 */
[----:B------:R-:W-:-:S05]  /*15a0*/  IMAD.MOV.U32 R24, RZ, RZ, R17 ;  /* 0x000000ffff187224 */ /* 0x000fca00078e0011 */
[----:B------:R-:W-:-:S05]  /*15b0*/  @P0 IADD3 R24, PT, PT, R23, R24, RZ ;  /* 0x0000001817180210 */ /* 0x000fca0007ffe0ff */
[----:B------:R-:W-:-:S07]  /*15c0*/  IMAD.MOV.U32 R13, RZ, RZ, R24 ;  /* 0x000000ffff0d7224 */ /* 0x000fce00078e0018 */
[----:B------:R-:W-:Y:S05]  /*15d0*/  WARPSYNC.COLLECTIVE R10, `(.L_x_87) ;  /* 0x000000000a087348 */ /* 0x000fea0003c00000 */
[----:B------:R0:W1:Y:S02]  /*15e0*/  SHFL.UP P0, R17, R13, R12, R11 ;  /* 0x0400000c0d117389 */ /* 0x000064000000000b */
[----:B01----:R-:W-:Y:S05]  /*15f0*/  ENDCOLLECTIVE ;  /* 0x000000000000791b */ /* 0x003fea0003800000 */
.L_x_87:
[----:B------:R-:W-:Y:S05]  /*1600*/  BRA `(.L_x_88) ;  /* 0xfffffff400bc7947 */ /* 0x000fea000383ffff */
.L_x_89:
        /* <DEDUP_REMOVED lines=15> */
.L_x_144:


//--------------------- .text._Z18cu_build_histogramPhPjjjj --------------------------
	.section	.text._Z18cu_build_histogramPhPjjjj,"ax",@progbits
	.align	128
        .global         _Z18cu_build_histogramPhPjjjj
        .type           _Z18cu_build_histogramPhPjjjj,@function
        .size           _Z18cu_build_histogramPhPjjjj,(.L_x_145 - _Z18cu_build_histogramPhPjjjj)
        .other          _Z18cu_build_histogramPhPjjjj,@"STO_CUDA_ENTRY STV_DEFAULT"
_Z18cu_build_histogramPhPjjjj:
.text._Z18cu_build_histogramPhPjjjj:
[----:B------:R-:W-:Y:S01]  /*0000*/  LDC R1, c[0x0][0x37c] ;  /* 0x0000df00ff017b82 */ /* 0x000fe20000000800 */
[----:B------:R-:W0:Y:S07]  /*0010*/  S2R R7, SR_TID.X ;  /* 0x0000000000077919 */ /* 0x000e2e0000002100 */
[----:B------:R-:W0:Y:S01]  /*0020*/  S2UR UR8, SR_CTAID.X ;  /* 0x00000000000879c3 */ /* 0x000e220000002500 */
[----:B------:R-:W1:Y:S01]  /*0030*/  LDCU UR6, c[0x0][0x398] ;  /* 0x00007300ff0677ac */ /* 0x000e620008000800 */
[----:B------:R-:W-:Y:S01]  /*0040*/  BSSY.RECONVERGENT B0, `(.L_x_90) ;  /* 0x0000014000007945 */ /* 0x000fe20003800200 */
[----:B------:R-:W-:-:S05]  /*0050*/  UMOV UR4, 0x400 ;  /* 0x0000040000047882 */ /* 0x000fca0000000000 */
[----:B------:R-:W0:Y:S08]  /*0060*/  LDC R0, c[0x0][0x360] ;  /* 0x0000d800ff007b82 */ /* 0x000e300000000800 */
[----:B------:R-:W2:Y:S01]  /*0070*/  S2UR UR5, SR_CgaCtaId ;  /* 0x00000000000579c3 */ /* 0x000ea20000008800 */
[----:B0-----:R-:W-:-:S05]  /*0080*/  IMAD R0, R0, UR8, R7 ;  /* 0x0000000800007c24 */ /* 0x001fca000f8e0207 */
[----:B-1----:R-:W-:Y:S01]  /*0090*/  ISETP.GE.U32.AND P0, PT, R0, UR6, PT ;  /* 0x0000000600007c0c */ /* 0x002fe2000bf06070 */
[----:B------:R-:W0:Y:S01]  /*00a0*/  LDCU.64 UR6, c[0x0][0x358] ;  /* 0x00006b00ff0677ac */ /* 0x000e220008000a00 */
[----:B--2---:R-:W-:-:S06]  /*00b0*/  ULEA UR4, UR5, UR4, 0x18 ;  /* 0x0000000405047291 */ /* 0x004fcc000f8ec0ff */
[----:B------:R-:W-:-:S05]  /*00c0*/  LEA R4, R7, UR4, 0x2 ;  /* 0x0000000407047c11 */ /* 0x000fca000f8e10ff */
[----:B------:R1:W-:Y:S01]  /*00d0*/  STS [R4], RZ ;  /* 0x000000ff04007388 */ /* 0x0003e20000000800 */
[----:B------:R-:W-:Y:S06]  /*00e0*/  BAR.SYNC.DEFER_BLOCKING 0x0 ;  /* 0x0000000000007b1d */ /* 0x000fec0000010000 */
[----:B------:R-:W-:Y:S05]  /*00f0*/  @P0 BRA `(.L_x_91) ;  /* 0x0000000000200947 */ /* 0x000fea0003800000 */
[----:B------:R-:W2:Y:S01]  /*0100*/  LDC.64 R2, c[0x0][0x390] ;  /* 0x0000e400ff027b82 */ /* 0x000ea20000000a00 */
[----:B------:R-:W3:Y:S01]  /*0110*/  LDCU.64 UR10, c[0x0][0x380] ;  /* 0x00007000ff0a77ac */ /* 0x000ee20008000a00 */
[----:B--2---:R-:W-:-:S05]  /*0120*/  IMAD R0, R0, R2, R3 ;  /* 0x0000000200007224 */ /* 0x004fca00078e0203 */
[----:B---3--:R-:W-:-:S04]  /*0130*/  IADD3 R2, P0, PT, R0, UR10, RZ ;  /* 0x0000000a00027c10 */ /* 0x008fc8000ff1e0ff */
[----:B------:R-:W-:-:S05]  /*0140*/  IADD3.X R3, PT, PT, RZ, UR11, RZ, P0, !PT ;  /* 0x0000000bff037c10 */ /* 0x000fca00087fe4ff */
[----:B0-----:R-:W2:Y:S02]  /*0150*/  LDG.E.U8 R2, desc[UR6][R2.64] ;  /* 0x0000000602027981 */ /* 0x001ea4000c1e1100 */
[----:B--2---:R-:W-:-:S05]  /*0160*/  LEA R0, R2, UR4, 0x2 ;  /* 0x0000000402007c11 */ /* 0x004fca000f8e10ff */
[----:B------:R2:W-:Y:S02]  /*0170*/  ATOMS.POPC.INC.32 RZ, [R0+URZ] ;  /* 0x0000000000ff7f8c */ /* 0x0005e4000d8000ff */
.L_x_91:
[----:B0-----:R-:W-:Y:S05]  /*0180*/  BSYNC.RECONVERGENT B0 ;  /* 0x0000000000007941 */ /* 0x001fea0003800200 */
.L_x_90:
[----:B------:R-:W-:Y:S08]  /*0190*/  BAR.SYNC.DEFER_BLOCKING 0x0 ;  /* 0x0000000000007b1d */ /* 0x000ff00000010000 */
[----:B--2---:R-:W0:Y:S08]  /*01a0*/  LDC R0, c[0x0][0x370] ;  /* 0x0000dc00ff007b82 */ /* 0x004e300000000800 */
[----:B------:R-:W2:Y:S01]  /*01b0*/  LDC.64 R2, c[0x0][0x388] ;  /* 0x0000e200ff027b82 */ /* 0x000ea20000000a00 */
[----:B------:R-:W3:Y:S01]  /*01c0*/  LDS R5, [R4] ;  /* 0x0000000004057984 */ /* 0x000ee20000000800 */
[----:B0-----:R-:W-:-:S04]  /*01d0*/  IMAD R7, R7, R0, UR8 ;  /* 0x0000000807077e24 */ /* 0x001fc8000f8e0200 */
[----:B--2---:R-:W-:-:S05]  /*01e0*/  IMAD.WIDE.U32 R2, R7, 0x4, R2 ;  /* 0x0000000407027825 */ /* 0x004fca00078e0002 */
[----:B---3--:R-:W-:Y:S01]  /*01f0*/  STG.E desc[UR6][R2.64], R5 ;  /* 0x0000000502007986 */ /* 0x008fe2000c101906 */
[----:B------:R-:W-:Y:S05]  /*0200*/  EXIT ;  /* 0x000000000000794d */ /* 0x000fea0003800000 */
.L_x_92:
        /* <DEDUP_REMOVED lines=15> */
.L_x_145:


//--------------------- .nv.shared._Z20cu_scatter_histogramPhS_PjS0_jjj --------------------------
	.section	.nv.shared._Z20cu_scatter_histogramPhS_PjS0_jjj,"aw",@nobits
	.sectionflags	@""
	.align	16
.nv.shared._Z20cu_scatter_histogramPhS_PjS0_jjj:
	.zero		1632


//--------------------- .nv.shared.reserved.0     --------------------------
	.section	.nv.shared.reserved.0,"aw",@nobits
	.weak		__nv_reservedSMEM_offset_0_alias
	.size		__nv_reservedSMEM_offset_0_alias, 0, 64
	.other		__nv_reservedSMEM_offset_0_alias,@"STO_CUDA_RESERVED_SHARED STV_DEFAULT"
__nv_reservedSMEM_offset_0_alias:
	.zero		0
	.zero		64


//--------------------- .nv.global                --------------------------
	.section	.nv.global,"aw",@nobits
.nv.global:
	.type		_ZN34_INTERNAL_5791380e_4_k_cu_4a4d47254cuda3std3__48in_placeE,@object
	.size		_ZN34_INTERNAL_5791380e_4_k_cu_4a4d47254cuda3std3__48in_placeE,(_ZN34_INTERNAL_5791380e_4_k_cu_4a4d47254cuda3std6ranges3__45__cpo8distanceE - _ZN34_INTERNAL_5791380e_4_k_cu_4a4d47254cuda3std3__48in_placeE)
_ZN34_INTERNAL_5791380e_4_k_cu_4a4d47254cuda3std3__48in_placeE:
	.zero		1
	.type		_ZN34_INTERNAL_5791380e_4_k_cu_4a4d47254cuda3std6ranges3__45__cpo8distanceE,@object
	.size		_ZN34_INTERNAL_5791380e_4_k_cu_4a4d47254cuda3std6ranges3__45__cpo8distanceE,(_ZN34_INTERNAL_5791380e_4_k_cu_4a4d47254cuda3std3__45__cpo6cbeginE - _ZN34_INTERNAL_5791380e_4_k_cu_4a4d47254cuda3std6ranges3__45__cpo8distanceE)
_ZN34_INTERNAL_5791380e_4_k_cu_4a4d47254cuda3std6ranges3__45__cpo8distanceE:
	.zero		1
	.type		_ZN34_INTERNAL_5791380e_4_k_cu_4a4d47254cuda3std3__45__cpo6cbeginE,@object
	.size		_ZN34_INTERNAL_5791380e_4_k_cu_4a4d47254cuda3std3__45__cpo6cbeginE,(_ZN34_INTERNAL_5791380e_4_k_cu_4a4d47254cuda3std6ranges3__45__cpo7advanceE - _ZN34_INTERNAL_5791380e_4_k_cu_4a4d47254cuda3std3__45__cpo6cbeginE)
_ZN34_INTERNAL_5791380e_4_k_cu_4a4d47254cuda3std3__45__cpo6cbeginE:
	.zero		1
	.type		_ZN34_INTERNAL_5791380e_4_k_cu_4a4d47254cuda3std6ranges3__45__cpo7advanceE,@object
	.size		_ZN34_INTERNAL_5791380e_4_k_cu_4a4d47254cuda3std6ranges3__45__cpo7advanceE,(_ZN34_INTERNAL_5791380e_4_k_cu_4a4d47254cuda3std3__45__cpo7crbeginE - _ZN34_INTERNAL_5791380e_4_k_cu_4a4d47254cuda3std6ranges3__45__cpo7advanceE)
_ZN34_INTERNAL_5791380e_4_k_cu_4a4d47254cuda3std6ranges3__45__cpo7advanceE:
	.zero		1
	.type		_ZN34_INTERNAL_5791380e_4_k_cu_4a4d47254cuda3std3__45__cpo7crbeginE,@object
	.size		_ZN34_INTERNAL_5791380e_4_k_cu_4a4d47254cuda3std3__45__cpo7crbeginE,(_ZN34_INTERNAL_5791380e_4_k_cu_4a4d47254cuda3std6ranges3__45__cpo4dataE - _ZN34_INTERNAL_5791380e_4_k_cu_4a4d47254cuda3std3__45__cpo7crbeginE)
_ZN34_INTERNAL_5791380e_4_k_cu_4a4d47254cuda3std3__45__cpo7crbeginE:
	.zero		1
	.type		_ZN34_INTERNAL_5791380e_4_k_cu_4a4d47254cuda3std6ranges3__45__cpo4dataE,@object
	.size		_ZN34_INTERNAL_5791380e_4_k_cu_4a4d47254cuda3std6ranges3__45__cpo4dataE,(_ZN34_INTERNAL_5791380e_4_k_cu_4a4d47254cuda3std6ranges3__45__cpo5beginE - _ZN34_INTERNAL_5791380e_4_k_cu_4a4d47254cuda3std6ranges3__45__cpo4dataE)
_ZN34_INTERNAL_5791380e_4_k_cu_4a4d47254cuda3std6ranges3__45__cpo4dataE:
	.zero		1
	.type		_ZN34_INTERNAL_5791380e_4_k_cu_4a4d47254cuda3std6ranges3__45__cpo5beginE,@object
	.size		_ZN34_INTERNAL_5791380e_4_k_cu_4a4d47254cuda3std6ranges3__45__cpo5beginE,(_ZN34_INTERNAL_5791380e_4_k_cu_4a4d47254cuda3std3__436_GLOBAL__N__5791380e_4_k_cu_4a4d47256ignoreE - _ZN34_INTERNAL_5791380e_4_k_cu_4a4d47254cuda3std6ranges3__45__cpo5beginE)
_ZN34_INTERNAL_5791380e_4_k_cu_4a4d47254cuda3std6ranges3__45__cpo5beginE:
	.zero		1
	.type		_ZN34_INTERNAL_5791380e_4_k_cu_4a4d47254cuda3std3__436_GLOBAL__N__5791380e_4_k_cu_4a4d47256ignoreE,@object
	.size		_ZN34_INTERNAL_5791380e_4_k_cu_4a4d47254cuda3std3__436_GLOBAL__N__5791380e_4_k_cu_4a4d47256ignoreE,(_ZN34_INTERNAL_5791380e_4_k_cu_4a4d47254cuda3std6ranges3__45__cpo4sizeE - _ZN34_INTERNAL_5791380e_4_k_cu_4a4d47254cuda3std3__436_GLOBAL__N__5791380e_4_k_cu_4a4d47256ignoreE)
_ZN34_INTERNAL_5791380e_4_k_cu_4a4d47254cuda3std3__436_GLOBAL__N__5791380e_4_k_cu_4a4d47256ignoreE:
	.zero		1
	.type		_ZN34_INTERNAL_5791380e_4_k_cu_4a4d47254cuda3std6ranges3__45__cpo4sizeE,@object
	.size		_ZN34_INTERNAL_5791380e_4_k_cu_4a4d47254cuda3std6ranges3__45__cpo4sizeE,(_ZN34_INTERNAL_5791380e_4_k_cu_4a4d47254cuda3std3__45__cpo5beginE - _ZN34_INTERNAL_5791380e_4_k_cu_4a4d47254cuda3std6ranges3__45__cpo4sizeE)
_ZN34_INTERNAL_5791380e_4_k_cu_4a4d47254cuda3std6ranges3__45__cpo4sizeE:
	.zero		1
	.type		_ZN34_INTERNAL_5791380e_4_k_cu_4a4d47254cuda3std3__45__cpo5beginE,@object
	.size		_ZN34_INTERNAL_5791380e_4_k_cu_4a4d47254cuda3std3__45__cpo5beginE,(_ZN34_INTERNAL_5791380e_4_k_cu_4a4d47254cuda3std6ranges3__45__cpo6cbeginE - _ZN34_INTERNAL_5791380e_4_k_cu_4a4d47254cuda3std3__45__cpo5beginE)
_ZN34_INTERNAL_5791380e_4_k_cu_4a4d47254cuda3std3__45__cpo5beginE:
	.zero		1
	.type		_ZN34_INTERNAL_5791380e_4_k_cu_4a4d47254cuda3std6ranges3__45__cpo6cbeginE,@object
	.size		_ZN34_INTERNAL_5791380e_4_k_cu_4a4d47254cuda3std6ranges3__45__cpo6cbeginE,(_ZN34_INTERNAL_5791380e_4_k_cu_4a4d47254cuda3std3__45__cpo6rbeginE - _ZN34_INTERNAL_5791380e_4_k_cu_4a4d47254cuda3std6ranges3__45__cpo6cbeginE)
_ZN34_INTERNAL_5791380e_4_k_cu_4a4d47254cuda3std6ranges3__45__cpo6cbeginE:
	.zero		1
	.type		_ZN34_INTERNAL_5791380e_4_k_cu_4a4d47254cuda3std3__45__cpo6rbeginE,@object
	.size		_ZN34_INTERNAL_5791380e_4_k_cu_4a4d47254cuda3std3__45__cpo6rbeginE,(_ZN34_INTERNAL_5791380e_4_k_cu_4a4d47254cuda3std6ranges3__45__cpo4nextE - _ZN34_INTERNAL_5791380e_4_k_cu_4a4d47254cuda3std3__45__cpo6rbeginE)
_ZN34_INTERNAL_5791380e_4_k_cu_4a4d47254cuda3std3__45__cpo6rbeginE:
	.zero		1
	.type		_ZN34_INTERNAL_5791380e_4_k_cu_4a4d47254cuda3std6ranges3__45__cpo4nextE,@object
	.size		_ZN34_INTERNAL_5791380e_4_k_cu_4a4d47254cuda3std6ranges3__45__cpo4nextE,(_ZN34_INTERNAL_5791380e_4_k_cu_4a4d47254cuda3std6ranges3__45__cpo4swapE - _ZN34_INTERNAL_5791380e_4_k_cu_4a4d47254cuda3std6ranges3__45__cpo4nextE)
_ZN34_INTERNAL_5791380e_4_k_cu_4a4d47254cuda3std6ranges3__45__cpo4nextE:
	.zero		1
	.type		_ZN34_INTERNAL_5791380e_4_k_cu_4a4d47254cuda3std6ranges3__45__cpo4swapE,@object
	.size		_ZN34_INTERNAL_5791380e_4_k_cu_4a4d47254cuda3std6ranges3__45__cpo4swapE,(_ZN34_INTERNAL_5791380e_4_k_cu_4a4d47254cuda3std3__420unreachable_sentinelE - _ZN34_INTERNAL_5791380e_4_k_cu_4a4d47254cuda3std6ranges3__45__cpo4swapE)
_ZN34_INTERNAL_5791380e_4_k_cu_4a4d47254cuda3std6ranges3__45__cpo4swapE:
	.zero		1
	.type		_ZN34_INTERNAL_5791380e_4_k_cu_4a4d47254cuda3std3__420unreachable_sentinelE,@object
	.size		_ZN34_INTERNAL_5791380e_4_k_cu_4a4d47254cuda3std3__420unreachable_sentinelE,(_ZN34_INTERNAL_5791380e_4_k_cu_4a4d47256thrust24THRUST_300001_SM_1000_NS6system6detail10sequential3seqE - _ZN34_INTERNAL_5791380e_4_k_cu_4a4d47254cuda3std3__420unreachable_sentinelE)
_ZN34_INTERNAL_5791380e_4_k_cu_4a4d47254cuda3std3__420unreachable_sentinelE:
	.zero		1
	.type		_ZN34_INTERNAL_5791380e_4_k_cu_4a4d47256thrust24THRUST_300001_SM_1000_NS6system6detail10sequential3seqE,@object
	.size		_ZN34_INTERNAL_5791380e_4_k_cu_4a4d47256thrust24THRUST_300001_SM_1000_NS6system6detail10sequential3seqE,(_ZN34_INTERNAL_5791380e_4_k_cu_4a4d47254cuda3std3__45__cpo4cendE - _ZN34_INTERNAL_5791380e_4_k_cu_4a4d47256thrust24THRUST_300001_SM_1000_NS6system6detail10sequential3seqE)
_ZN34_INTERNAL_5791380e_4_k_cu_4a4d47256thrust24THRUST_300001_SM_1000_NS6system6detail10sequential3seqE:
	.zero		1
	.type		_ZN34_INTERNAL_5791380e_4_k_cu_4a4d47254cuda3std3__45__cpo4cendE,@object
	.size		_ZN34_INTERNAL_5791380e_4_k_cu_4a4d47254cuda3std3__45__cpo4cendE,(_ZN34_INTERNAL_5791380e_4_k_cu_4a4d47254cuda3std6ranges3__45__cpo9iter_swapE - _ZN34_INTERNAL_5791380e_4_k_cu_4a4d47254cuda3std3__45__cpo4cendE)
_ZN34_INTERNAL_5791380e_4_k_cu_4a4d47254cuda3std3__45__cpo4cendE:
	.zero		1
	.type		_ZN34_INTERNAL_5791380e_4_k_cu_4a4d47254cuda3std6ranges3__45__cpo9iter_swapE,@object
	.size		_ZN34_INTERNAL_5791380e_4_k_cu_4a4d47254cuda3std6ranges3__45__cpo9iter_swapE,(_ZN34_INTERNAL_5791380e_4_k_cu_4a4d47254cuda3std3__45__cpo5crendE - _ZN34_INTERNAL_5791380e_4_k_cu_4a4d47254cuda3std6ranges3__45__cpo9iter_swapE)
_ZN34_INTERNAL_5791380e_4_k_cu_4a4d47254cuda3std6ranges3__45__cpo9iter_swapE:
	.zero		1
	.type		_ZN34_INTERNAL_5791380e_4_k_cu_4a4d47254cuda3std3__45__cpo5crendE,@object
	.size		_ZN34_INTERNAL_5791380e_4_k_cu_4a4d47254cuda3std3__45__cpo5crendE,(_ZN34_INTERNAL_5791380e_4_k_cu_4a4d47254cuda3std6ranges3__45__cpo5cdataE - _ZN34_INTERNAL_5791380e_4_k_cu_4a4d47254cuda3std3__45__cpo5crendE)
_ZN34_INTERNAL_5791380e_4_k_cu_4a4d47254cuda3std3__45__cpo5crendE:
	.zero		1
	.type		_ZN34_INTERNAL_5791380e_4_k_cu_4a4d47254cuda3std6ranges3__45__cpo5cdataE,@object
	.size		_ZN34_INTERNAL_5791380e_4_k_cu_4a4d47254cuda3std6ranges3__45__cpo5cdataE,(_ZN34_INTERNAL_5791380e_4_k_cu_4a4d47254cuda3std6ranges3__45__cpo3endE - _ZN34_INTERNAL_5791380e_4_k_cu_4a4d47254cuda3std6ranges3__45__cpo5cdataE)
_ZN34_INTERNAL_5791380e_4_k_cu_4a4d47254cuda3std6ranges3__45__cpo5cdataE:
	.zero		1
	.type		_ZN34_INTERNAL_5791380e_4_k_cu_4a4d47254cuda3std6ranges3__45__cpo3endE,@object
	.size		_ZN34_INTERNAL_5791380e_4_k_cu_4a4d47254cuda3std6ranges3__45__cpo3endE,(_ZN34_INTERNAL_5791380e_4_k_cu_4a4d47254cuda3std3__419piecewise_constructE - _ZN34_INTERNAL_5791380e_4_k_cu_4a4d47254cuda3std6ranges3__45__cpo3endE)
_ZN34_INTERNAL_5791380e_4_k_cu_4a4d47254cuda3std6ranges3__45__cpo3endE:
	.zero		1
	.type		_ZN34_INTERNAL_5791380e_4_k_cu_4a4d47254cuda3std3__419piecewise_constructE,@object
	.size		_ZN34_INTERNAL_5791380e_4_k_cu_4a4d47254cuda3std3__419piecewise_constructE,(_ZN34_INTERNAL_5791380e_4_k_cu_4a4d47254cuda3std6ranges3__45__cpo5ssizeE - _ZN34_INTERNAL_5791380e_4_k_cu_4a4d47254cuda3std3__419piecewise_constructE)
_ZN34_INTERNAL_5791380e_4_k_cu_4a4d47254cuda3std3__419piecewise_constructE:
	.zero		1
	.type		_ZN34_INTERNAL_5791380e_4_k_cu_4a4d47254cuda3std6ranges3__45__cpo5ssizeE,@object
	.size		_ZN34_INTERNAL_5791380e_4_k_cu_4a4d47254cuda3std6ranges3__45__cpo5ssizeE,(_ZN34_INTERNAL_5791380e_4_k_cu_4a4d47254cuda3std3__45__cpo3endE - _ZN34_INTERNAL_5791380e_4_k_cu_4a4d47254cuda3std6ranges3__45__cpo5ssizeE)
_ZN34_INTERNAL_5791380e_4_k_cu_4a4d47254cuda3std6ranges3__45__cpo5ssizeE:
	.zero		1
	.type		_ZN34_INTERNAL_5791380e_4_k_cu_4a4d47254cuda3std3__45__cpo3endE,@object
	.size		_ZN34_INTERNAL_5791380e_4_k_cu_4a4d47254cuda3std3__45__cpo3endE,(_ZN34_INTERNAL_5791380e_4_k_cu_4a4d47254cuda3std6ranges3__45__cpo4cendE - _ZN34_INTERNAL_5791380e_4_k_cu_4a4d47254cuda3std3__45__cpo3endE)
_ZN34_INTERNAL_5791380e_4_k_cu_4a4d47254cuda3std3__45__cpo3endE:
	.zero		1
	.type		_ZN34_INTERNAL_5791380e_4_k_cu_4a4d47254cuda3std6ranges3__45__cpo4cendE,@object
	.size		_ZN34_INTERNAL_5791380e_4_k_cu_4a4d47254cuda3std6ranges3__45__cpo4cendE,(_ZN34_INTERNAL_5791380e_4_k_cu_4a4d47254cuda3std3__45__cpo4rendE - _ZN34_INTERNAL_5791380e_4_k_cu_4a4d47254cuda3std6ranges3__45__cpo4cendE)
_ZN34_INTERNAL_5791380e_4_k_cu_4a4d47254cuda3std6ranges3__45__cpo4cendE:
	.zero		1
	.type		_ZN34_INTERNAL_5791380e_4_k_cu_4a4d47254cuda3std3__45__cpo4rendE,@object
	.size		_ZN34_INTERNAL_5791380e_4_k_cu_4a4d47254cuda3std3__45__cpo4rendE,(_ZN34_INTERNAL_5791380e_4_k_cu_4a4d47254cuda3std6ranges3__45__cpo4prevE - _ZN34_INTERNAL_5791380e_4_k_cu_4a4d47254cuda3std3__45__cpo4rendE)
_ZN34_INTERNAL_5791380e_4_k_cu_4a4d47254cuda3std3__45__cpo4rendE:
	.zero		1
	.type		_ZN34_INTERNAL_5791380e_4_k_cu_4a4d47254cuda3std6ranges3__45__cpo4prevE,@object
	.size		_ZN34_INTERNAL_5791380e_4_k_cu_4a4d47254cuda3std6ranges3__45__cpo4prevE,(_ZN34_INTERNAL_5791380e_4_k_cu_4a4d47254cuda3std6ranges3__45__cpo9iter_moveE - _ZN34_INTERNAL_5791380e_4_k_cu_4a4d47254cuda3std6ranges3__45__cpo4prevE)
_ZN34_INTERNAL_5791380e_4_k_cu_4a4d47254cuda3std6ranges3__45__cpo4prevE:
	.zero		1
	.type		_ZN34_INTERNAL_5791380e_4_k_cu_4a4d47254cuda3std6ranges3__45__cpo9iter_moveE,@object
	.size		_ZN34_INTERNAL_5791380e_4_k_cu_4a4d47254cuda3std6ranges3__45__cpo9iter_moveE,(.L_13 - _ZN34_INTERNAL_5791380e_4_k_cu_4a4d47254cuda3std6ranges3__45__cpo9iter_moveE)
_ZN34_INTERNAL_5791380e_4_k_cu_4a4d47254cuda3std6ranges3__45__cpo9iter_moveE:
	.zero		1
.L_13:


//--------------------- .nv.shared._Z18cu_compute_indicesPhPjS0_S0_jjj --------------------------
	.section	.nv.shared._Z18cu_compute_indicesPhPjS0_S0_jjj,"aw",@nobits
	.sectionflags	@""
	.align	4
.nv.shared._Z18cu_compute_indicesPhPjS0_S0_jjj:
	.zero		2308


//--------------------- .nv.shared._Z20cu_scan_bucket_indexPj --------------------------
	.section	.nv.shared._Z20cu_scan_bucket_indexPj,"aw",@nobits
	.sectionflags	@""
	.align	16
.nv.shared._Z20cu_scan_bucket_indexPj:
	.zero		2208


//--------------------- .nv.shared._Z17cu_scan_histogramPjS_j --------------------------
	.section	.nv.shared._Z17cu_scan_histogramPjS_j,"aw",@nobits
	.sectionflags	@""
	.align	16
.nv.shared._Z17cu_scan_histogramPjS_j:
	.zero		2208


//--------------------- .nv.shared._Z18cu_build_histogramPhPjjjj --------------------------
	.section	.nv.shared._Z18cu_build_histogramPhPjjjj,"aw",@nobits
	.sectionflags	@""
	.align	4
.nv.shared._Z18cu_build_histogramPhPjjjj:
	.zero		2048


//--------------------- .nv.constant0._Z20cu_scatter_histogramPhS_PjS0_jjj --------------------------
	.section	.nv.constant0._Z20cu_scatter_histogramPhS_PjS0_jjj,"a",@progbits
	.sectionflags	@""
	.align	4
.nv.constant0._Z20cu_scatter_histogramPhS_PjS0_jjj:
	.zero		940


//--------------------- .nv.constant0._Z26cu_scatter_histogram_naivePhS_PjS0_jjj --------------------------
	.section	.nv.constant0._Z26cu_scatter_histogram_naivePhS_PjS0_jjj,"a",@progbits
	.sectionflags	@""
	.align	4
.nv.constant0._Z26cu_scatter_histogram_naivePhS_PjS0_jjj:
	.zero		940


//--------------------- .nv.constant0._Z10cu_scatterPvS_Pjjj --------------------------
	.section	.nv.constant0._Z10cu_scatterPvS_Pjjj,"a",@progbits
	.sectionflags	@""
	.align	4
.nv.constant0._Z10cu_scatterPvS_Pjjj:
	.zero		928


//--------------------- .nv.constant0._Z18cu_compute_indicesPhPjS0_S0_jjj --------------------------
	.section	.nv.constant0._Z18cu_compute_indicesPhPjS0_S0_jjj,"a",@progbits
	.sectionflags	@""
	.align	4
.nv.constant0._Z18cu_compute_indicesPhPjS0_S0_jjj:
	.zero		940


//--------------------- .nv.constant0._Z24cu_compute_indices_naivePhPjS0_S0_jjj --------------------------
	.section	.nv.constant0._Z24cu_compute_indices_naivePhPjS0_S0_jjj,"a",@progbits
	.sectionflags	@""
	.align	4
.nv.constant0._Z24cu_compute_indices_naivePhPjS0_S0_jjj:
	.zero		940


//--------------------- .nv.constant0._Z20cu_scan_bucket_indexPj --------------------------
	.section	.nv.constant0._Z20cu_scan_bucket_indexPj,"a",@progbits
	.sectionflags	@""
	.align	4
.nv.constant0._Z20cu_scan_bucket_indexPj:
	.zero		904


//--------------------- .nv.constant0._Z17cu_scan_histogramPjS_j --------------------------
	.section	.nv.constant0._Z17cu_scan_histogramPjS_j,"a",@progbits
	.sectionflags	@""
	.align	4
.nv.constant0._Z17cu_scan_histogramPjS_j:
	.zero		916


//--------------------- .nv.constant0._Z18cu_build_histogramPhPjjjj --------------------------
	.section	.nv.constant0._Z18cu_build_histogramPhPjjjj,"a",@progbits
	.sectionflags	@""
	.align	4
.nv.constant0._Z18cu_build_histogramPhPjjjj:
	.zero		924


//--------------------- SYMBOLS --------------------------

	.type		.nv.reservedSmem.offset0,@object
	.size		.nv.reservedSmem.offset0,0x4
	.type		.nv.reservedSmem.cap,@object
	.size		.nv.reservedSmem.cap,0x4
